	.headerflags	@"EF_CUDA_TEXMODE_UNIFIED EF_CUDA_64BIT_ADDRESS EF_CUDA_SM86 EF_CUDA_VIRTUAL_SM(EF_CUDA_SM86)"
	.elftype	@"ET_EXEC"


//--------------------- .nv.info                  --------------------------
	.section	.nv.info,"",@"SHT_CUDA_INFO"
	.align	4


	//----- nvinfo : EIATTR_REGCOUNT
	.align		4
        /*0000*/ 	.byte	0x04, 0x2f
        /*0002*/ 	.short	(.L_2 - .L_1)
	.align		4
.L_1:
        /*0004*/ 	.word	index@(triton__0d1d2de3de)
        /*0008*/ 	.word	0x00000025


	//----- nvinfo : EIATTR_MAX_STACK_SIZE
	.align		4
.L_2:
        /*000c*/ 	.byte	0x04, 0x23
        /*000e*/ 	.short	(.L_4 - .L_3)
	.align		4
.L_3:
        /*0010*/ 	.word	index@(triton__0d1d2de3de)
        /*0014*/ 	.word	0x00000000


	//----- nvinfo : EIATTR_MIN_STACK_SIZE
	.align		4
.L_4:
        /*0018*/ 	.byte	0x04, 0x12
        /*001a*/ 	.short	(.L_6 - .L_5)
	.align		4
.L_5:
        /*001c*/ 	.word	index@(triton__0d1d2de3de)
        /*0020*/ 	.word	0x00000000


	//----- nvinfo : EIATTR_FRAME_SIZE
	.align		4
.L_6:
        /*0024*/ 	.byte	0x04, 0x11
        /*0026*/ 	.short	(.L_8 - .L_7)
	.align		4
.L_7:
        /*0028*/ 	.word	index@(triton__0d1d2de3de)
        /*002c*/ 	.word	0x00000000
.L_8:


//--------------------- .nv.info.triton__0d1d2de3de --------------------------
	.section	.nv.info.triton__0d1d2de3de,"",@"SHT_CUDA_INFO"
	.align	4


	//----- nvinfo : EIATTR_CUDA_API_VERSION
	.align		4
        /*0000*/ 	.byte	0x04, 0x37
        /*0002*/ 	.short	(.L_10 - .L_9)
.L_9:
        /*0004*/ 	.word	0x0000007b


	//----- nvinfo : EIATTR_SW2861232_WAR
	.align		4
.L_10:
        /*0008*/ 	.byte	0x01, 0x35
	.zero		2


	//----- nvinfo : EIATTR_PARAM_CBANK
	.align		4
        /*000c*/ 	.byte	0x04, 0x0a
        /*000e*/ 	.short	(.L_12 - .L_11)
	.align		4
.L_11:
        /*0010*/ 	.word	index@(.nv.constant0.triton__0d1d2de3de)
        /*0014*/ 	.short	0x0160
        /*0016*/ 	.short	0x0018


	//----- nvinfo : EIATTR_CBANK_PARAM_SIZE
	.align		4
.L_12:
        /*0018*/ 	.byte	0x03, 0x19
        /*001a*/ 	.short	0x0018


	//----- nvinfo : EIATTR_KPARAM_INFO
	.align		4
        /*001c*/ 	.byte	0x04, 0x17
        /*001e*/ 	.short	(.L_14 - .L_13)
.L_13:
        /*0020*/ 	.word	0x00000000
        /*0024*/ 	.short	0x0003
        /*0026*/ 	.short	0x0014
        /*0028*/ 	.byte	0x00, 0xf0, 0x11, 0x00


	//----- nvinfo : EIATTR_KPARAM_INFO
	.align		4
.L_14:
        /*002c*/ 	.byte	0x04, 0x17
        /*002e*/ 	.short	(.L_16 - .L_15)
.L_15:
        /*0030*/ 	.word	0x00000000
        /*0034*/ 	.short	0x0002
        /*0036*/ 	.short	0x0010
        /*0038*/ 	.byte	0x00, 0xf0, 0x11, 0x00


	//----- nvinfo : EIATTR_KPARAM_INFO
	.align		4
.L_16:
        /*003c*/ 	.byte	0x04, 0x17
        /*003e*/ 	.short	(.L_18 - .L_17)
.L_17:
        /*0040*/ 	.word	0x00000000
        /*0044*/ 	.short	0x0001
        /*0046*/ 	.short	0x0008
        /*0048*/ 	.byte	0x00, 0xf0, 0x21, 0x00


	//----- nvinfo : EIATTR_KPARAM_INFO
	.align		4
.L_18:
        /*004c*/ 	.byte	0x04, 0x17
        /*004e*/ 	.short	(.L_20 - .L_19)
.L_19:
        /*0050*/ 	.word	0x00000000
        /*0054*/ 	.short	0x0000
        /*0056*/ 	.short	0x0000
        /*0058*/ 	.byte	0x00, 0xf0, 0x21, 0x00


	//----- nvinfo : EIATTR_MAXREG_COUNT
	.align		4
.L_20:
        /*005c*/ 	.byte	0x03, 0x1b
        /*005e*/ 	.short	0x00ff


	//----- nvinfo : EIATTR_COOP_GROUP_MASK_REGIDS
	.align		4
        /*0060*/ 	.byte	0x04, 0x29
        /*0062*/ 	.short	(.L_22 - .L_21)


	//   ....[0]....
.L_21:
        /*0064*/ 	.word	0xffffffff


	//   ....[1]....
        /*0068*/ 	.word	0xffffffff


	//   ....[2]....
        /*006c*/ 	.word	0xffffffff


	//   ....[3]....
        /*0070*/ 	.word	0xffffffff


	//   ....[4]....
        /*0074*/ 	.word	0xffffffff


	//   ....[5]....
        /*0078*/ 	.word	0xffffffff


	//   ....[6]....
        /*007c*/ 	.word	0xffffffff


	//   ....[7]....
        /*0080*/ 	.word	0xffffffff


	//   ....[8]....
        /*0084*/ 	.word	0xffffffff


	//   ....[9]....
        /*0088*/ 	.word	0xffffffff


	//   ....[10]....
        /*008c*/ 	.word	0xffffffff


	//   ....[11]....
        /*0090*/ 	.word	0xffffffff


	//   ....[12]....
        /*0094*/ 	.word	0xffffffff


	//   ....[13]....
        /*0098*/ 	.word	0xffffffff


	//   ....[14]....
        /*009c*/ 	.word	0xffffffff


	//   ....[15]....
        /*00a0*/ 	.word	0xffffffff


	//----- nvinfo : EIATTR_COOP_GROUP_INSTR_OFFSETS
	.align		4
.L_22:
        /*00a4*/ 	.byte	0x04, 0x28
        /*00a6*/ 	.short	(.L_24 - .L_23)


	//   ....[0]....
.L_23:
        /*00a8*/ 	.word	0x000014a0


	//   ....[1]....
        /*00ac*/ 	.word	0x000014e0


	//   ....[2]....
        /*00b0*/ 	.word	0x00001520


	//   ....[3]....
        /*00b4*/ 	.word	0x00001560


	//   ....[4]....
        /*00b8*/ 	.word	0x000015b0


	//   ....[5]....
        /*00bc*/ 	.word	0x00001630


	//   ....[6]....
        /*00c0*/ 	.word	0x00001690


	//   ....[7]....
        /*00c4*/ 	.word	0x000016e0


	//   ....[8]....
        /*00c8*/ 	.word	0x00002a70


	//   ....[9]....
        /*00cc*/ 	.word	0x00002a90


	//   ....[10]....
        /*00d0*/ 	.word	0x00002ab0


	//   ....[11]....
        /*00d4*/ 	.word	0x00002ad0


	//   ....[12]....
        /*00d8*/ 	.word	0x00002af0


	//   ....[13]....
        /*00dc*/ 	.word	0x00002b50


	//   ....[14]....
        /*00e0*/ 	.word	0x00002b70


	//   ....[15]....
        /*00e4*/ 	.word	0x00002b90


	//----- nvinfo : EIATTR_EXIT_INSTR_OFFSETS
	.align		4
.L_24:
        /*00e8*/ 	.byte	0x04, 0x1c
        /*00ea*/ 	.short	(.L_26 - .L_25)


	//   ....[0]....
.L_25:
        /*00ec*/ 	.word	0x00004020


	//----- nvinfo : EIATTR_MAX_THREADS
	.align		4
.L_26:
        /*00f0*/ 	.byte	0x04, 0x05
        /*00f2*/ 	.short	(.L_28 - .L_27)
.L_27:
        /*00f4*/ 	.word	0x00000100
        /*00f8*/ 	.word	0x00000001
        /*00fc*/ 	.word	0x00000001


	//----- nvinfo : EIATTR_CRS_STACK_SIZE
	.align		4
.L_28:
        /*0100*/ 	.byte	0x04, 0x1e
        /*0102*/ 	.short	(.L_30 - .L_29)
.L_29:
        /*0104*/ 	.word	0x00000000
.L_30:


//--------------------- .nv.rel.action            --------------------------
	.section	.nv.rel.action,"",@"SHT_CUDA_RELOCINFO"
	.align	8
	.sectionentsize	8
        /*0000*/ 	.byte	0x73, 0x00, 0x00, 0x00, 0x00, 0x00, 0x00, 0x00, 0x00, 0x00, 0x00, 0x11, 0x25, 0x00, 0x05, 0x36


//--------------------- .nv.constant0.triton__0d1d2de3de --------------------------
	.section	.nv.constant0.triton__0d1d2de3de,"a",@progbits
	.align	4
.nv.constant0.triton__0d1d2de3de:
	.zero		376


//--------------------- .text.triton__0d1d2de3de  --------------------------
	.section	.text.triton__0d1d2de3de,"ax",@progbits
	.sectionflags	@"SHF_BARRIERS=1"
	.sectioninfo	@"SHI_REGISTERS=37"
	.align	128
        .global         triton__0d1d2de3de
        .type           triton__0d1d2de3de,@function
        .size           triton__0d1d2de3de,(.L_x_78 - triton__0d1d2de3de)
        .other          triton__0d1d2de3de,@"STO_CUDA_ENTRY STV_DEFAULT"
triton__0d1d2de3de:
.text.triton__0d1d2de3de:
[----:B------:R-:W-:-:S02]  /*0000*/  MOV R1, c[0x0][0x28] ;  /* 0x00000a0000017a02 */ /* 0x000fc40000000f00 */
[----:B------:R-:W0:Y:S01]  /*0010*/  S2R R5, SR_CTAID.X ;  /* 0x0000000000057919 */ /* 0x000e220000002500 */
[----:B------:R-:W-:Y:S01]  /*0020*/  MOV R24, 0xff800000 ;  /* 0xff80000000187802 */ /* 0x000fe20000000f00 */
[----:B------:R-:W-:Y:S01]  /*0030*/  ULDC.64 UR4, c[0x0][0x118] ;  /* 0x0000460000047ab9 */ /* 0x000fe20000000a00 */
[----:B------:R-:W-:Y:S01]  /*0040*/  MOV R23, 0xff800000 ;  /* 0xff80000000177802 */ /* 0x000fe20000000f00 */
[----:B------:R-:W1:Y:S01]  /*0050*/  S2R R16, SR_TID.X ;  /* 0x0000000000107919 */ /* 0x000e620000002100 */
[----:B------:R-:W-:Y:S02]  /*0060*/  MOV R22, 0xff800000 ;  /* 0xff80000000167802 */ /* 0x000fe40000000f00 */
[----:B------:R-:W-:Y:S02]  /*0070*/  MOV R21, 0xff800000 ;  /* 0xff80000000157802 */ /* 0x000fe40000000f00 */
[----:B------:R-:W-:Y:S02]  /*0080*/  MOV R20, 0xff800000 ;  /* 0xff80000000147802 */ /* 0x000fe40000000f00 */
[----:B------:R-:W-:-:S02]  /*0090*/  MOV R19, 0xff800000 ;  /* 0xff80000000137802 */ /* 0x000fc40000000f00 */
[----:B------:R-:W-:Y:S02]  /*00a0*/  MOV R18, 0xff800000 ;  /* 0xff80000000127802 */ /* 0x000fe40000000f00 */
[----:B------:R-:W-:Y:S02]  /*00b0*/  MOV R17, 0xff800000 ;  /* 0xff80000000117802 */ /* 0x000fe40000000f00 */
[----:B0-----:R-:W-:Y:S02]  /*00c0*/  SHF.R.S32.HI R2, RZ, 0x1f, R5 ;  /* 0x0000001fff027819 */ /* 0x001fe40000011405 */
[----:B-1----:R-:W-:Y:S02]  /*00d0*/  SHF.L.U32 R0, R16, 0x3, RZ ;  /* 0x0000000310007819 */ /* 0x002fe400000006ff */
[----:B------:R-:W-:Y:S02]  /*00e0*/  LEA.HI R2, R2, R5, RZ, 0xd ;  /* 0x0000000502027211 */ /* 0x000fe400078f68ff */
[----:B------:R-:W-:-:S02]  /*00f0*/  LOP3.LUT R0, R0, 0x7f8, RZ, 0xc0, !PT ;  /* 0x000007f800007812 */ /* 0x000fc400078ec0ff */
[----:B------:R-:W-:Y:S02]  /*0100*/  LOP3.LUT R3, R2, 0xffffe000, RZ, 0xc0, !PT ;  /* 0xffffe00002037812 */ /* 0x000fe400078ec0ff */
[----:B------:R-:W-:Y:S02]  /*0110*/  LEA R2, R5, R0, 0xd ;  /* 0x0000000005027211 */ /* 0x000fe400078e68ff */
[----:B------:R-:W-:Y:S02]  /*0120*/  IADD3 R14, -R3, R5, RZ ;  /* 0x00000005030e7210 */ /* 0x000fe40007ffe1ff */
[C---:B------:R-:W-:Y:S02]  /*0130*/  LOP3.LUT R15, R0.reuse, 0x7, RZ, 0xfc, !PT ;  /* 0x00000007000f7812 */ /* 0x040fe400078efcff */
[C---:B------:R-:W-:Y:S02]  /*0140*/  LOP3.LUT R7, R0.reuse, 0x6, RZ, 0xfc, !PT ;  /* 0x0000000600077812 */ /* 0x040fe400078efcff */
[----:B------:R-:W-:-:S02]  /*0150*/  LOP3.LUT R9, R0, 0x5, RZ, 0xfc, !PT ;  /* 0x0000000500097812 */ /* 0x000fc400078efcff */
[C---:B------:R-:W-:Y:S02]  /*0160*/  LOP3.LUT R5, R0.reuse, 0x4, RZ, 0xfc, !PT ;  /* 0x0000000400057812 */ /* 0x040fe400078efcff */
[C---:B------:R-:W-:Y:S02]  /*0170*/  LOP3.LUT R11, R0.reuse, 0x1, RZ, 0xfc, !PT ;  /* 0x00000001000b7812 */ /* 0x040fe400078efcff */
[C---:B------:R-:W-:Y:S02]  /*0180*/  LOP3.LUT R12, R0.reuse, 0x2, RZ, 0xfc, !PT ;  /* 0x00000002000c7812 */ /* 0x040fe400078efcff */
[----:B------:R-:W-:Y:S02]  /*0190*/  LOP3.LUT R13, R0, 0x3, RZ, 0xfc, !PT ;  /* 0x00000003000d7812 */ /* 0x000fe400078efcff */
[C---:B------:R-:W-:Y:S02]  /*01a0*/  IADD3 R3, -R14.reuse, R15, RZ ;  /* 0x0000000f0e037210 */ /* 0x040fe40007ffe1ff */
[----:B------:R-:W-:-:S02]  /*01b0*/  IADD3 R8, -R14, R7, RZ ;  /* 0x000000070e087210 */ /* 0x000fc40007ffe1ff */
[C---:B------:R-:W-:Y:S02]  /*01c0*/  IADD3 R9, -R14.reuse, R9, RZ ;  /* 0x000000090e097210 */ /* 0x040fe40007ffe1ff */
[----:B------:R-:W-:Y:S02]  /*01d0*/  IADD3 R10, -R14, R5, RZ ;  /* 0x000000050e0a7210 */ /* 0x000fe40007ffe1ff */
[-C--:B------:R-:W-:Y:S02]  /*01e0*/  IADD3 R11, -R11, R14.reuse, RZ ;  /* 0x0000000e0b0b7210 */ /* 0x080fe40007ffe1ff */
[-C--:B------:R-:W-:Y:S02]  /*01f0*/  IADD3 R12, -R12, R14.reuse, RZ ;  /* 0x0000000e0c0c7210 */ /* 0x080fe40007ffe1ff */
[-C--:B------:R-:W-:Y:S02]  /*0200*/  IADD3 R13, -R13, R14.reuse, RZ ;  /* 0x0000000e0d0d7210 */ /* 0x080fe40007ffe1ff */
[----:B------:R-:W-:-:S02]  /*0210*/  IADD3 R14, R0, -R14, RZ ;  /* 0x8000000e000e7210 */ /* 0x000fc40007ffe0ff */
[----:B------:R-:W-:-:S04]  /*0220*/  MOV R15, RZ ;  /* 0x000000ff000f7202 */ /* 0x000fc80000000f00 */
.L_x_25:
[----:B------:R-:W-:Y:S02]  /*0230*/  IADD3 R4, R2, R15, RZ ;  /* 0x0000000f02047210 */ /* 0x000fe40007ffe0ff */
[----:B------:R-:W-:-:S05]  /*0240*/  MOV R5, 0x2 ;  /* 0x0000000200057802 */ /* 0x000fca0000000f00 */
[----:B------:R-:W-:-:S06]  /*0250*/  IMAD.WIDE R4, R4, R5, c[0x0][0x160] ;  /* 0x0000580004047625 */ /* 0x000fcc00078e0205 */
[----:B------:R-:W2:Y:S01]  /*0260*/  LDG.E.EL.128 R4, [R4.64] ;  /* 0x0000000404047981 */ /* 0x000ea2000c2e1d00 */
[----:B------:R-:W-:Y:S01]  /*0270*/  BSSY B0, `(.L_x_0) ;  /* 0x0000018000007945 */ /* 0x000fe20003800000 */
[----:B--2---:R-:W-:-:S05]  /*0280*/  SHF.L.U32 R0, R4, 0x10, RZ ;  /* 0x0000001004007819 */ /* 0x004fca00000006ff */
[----:B------:R-:W-:-:S04]  /*0290*/  FMUL R0, R0, 0.0625 ;  /* 0x3d80000000007820 */ /* 0x000fc80000400000 */
[----:B------:R-:W-:-:S04]  /*02a0*/  FMUL R25, R0, 0.019999999552965164185 ;  /* 0x3ca3d70a00197820 */ /* 0x000fc80000400000 */
[----:B------:R-:W-:-:S05]  /*02b0*/  FADD.FTZ R0, |R25|, -RZ ;  /* 0x800000ff19007221 */ /* 0x000fca0000010200 */
[----:B------:R-:W-:-:S13]  /*02c0*/  FSETP.GE.AND P0, PT, R0, 0.60000002384185791016, PT ;  /* 0x3f19999a0000780b */ /* 0x000fda0003f06000 */
[----:B------:R-:W-:Y:S05]  /*02d0*/  @!P0 BRA `(.L_x_1) ;  /* 0x000000a000008947 */ /* 0x000fea0003800000 */
[C---:B------:R-:W-:Y:S01]  /*02e0*/  FMUL R26, R0.reuse, 2.8853900432586669922 ;  /* 0x4038aa3b001a7820 */ /* 0x040fe20000400000 */
[----:B------:R-:W-:Y:S02]  /*02f0*/  MOV R28, 0x3f800000 ;  /* 0x3f800000001c7802 */ /* 0x000fe40000000f00 */
[----:B------:R-:W-:-:S03]  /*0300*/  FSETP.GE.AND P0, PT, R0, 9.010913848876953125, PT ;  /* 0x41102cb40000780b */ /* 0x000fc60003f06000 */
[----:B------:R-:W0:Y:S02]  /*0310*/  MUFU.EX2 R26, R26 ;  /* 0x0000001a001a7308 */ /* 0x000e240000000800 */
[----:B0-----:R-:W-:-:S06]  /*0320*/  FADD R27, R26, 1 ;  /* 0x3f8000001a1b7421 */ /* 0x001fcc0000000000 */
[----:B------:R-:W0:Y:S02]  /*0330*/  MUFU.RCP R27, R27 ;  /* 0x0000001b001b7308 */ /* 0x000e240000001000 */
[----:B0-----:R-:W-:-:S05]  /*0340*/  FFMA.FTZ R28, R27, -2, R28 ;  /* 0xc00000001b1c7823 */ /* 0x001fca000001001c */
[----:B------:R-:W-:-:S04]  /*0350*/  FSEL R28, R28, 1, !P0 ;  /* 0x3f8000001c1c7808 */ /* 0x000fc80004000000 */
[----:B------:R-:W-:Y:S01]  /*0360*/  LOP3.LUT R25, R28, 0x80000000, R25, 0xf8, !PT ;  /* 0x800000001c197812 */ /* 0x000fe200078ef819 */
[----:B------:R-:W-:Y:S05]  /*0370*/  BRA `(.L_x_2) ;  /* 0x0000007000007947 */ /* 0x000fea0003800000 */
.L_x_1:
[----:B------:R-:W-:Y:S01]  /*0380*/  MOV R0, 0x3c80f082 ;  /* 0x3c80f08200007802 */ /* 0x000fe20000000f00 */
[----:B------:R-:W-:-:S04]  /*0390*/  FMUL R27, R25, R25 ;  /* 0x00000019191b7220 */ /* 0x000fc80000400000 */
[----:B------:R-:W-:-:S04]  /*03a0*/  FFMA.FTZ R0, R27, R0, -0.052303962409496307373 ;  /* 0xbd563cae1b007423 */ /* 0x000fc80000010000 */
[----:B------:R-:W-:-:S04]  /*03b0*/  FFMA.FTZ R0, R27, R0, 0.1331529766321182251 ;  /* 0x3e0859411b007423 */ /* 0x000fc80000010000 */
[----:B------:R-:W-:-:S04]  /*03c0*/  FFMA.FTZ R0, R27, R0, -0.33332768082618713379 ;  /* 0xbeaaa9ed1b007423 */ /* 0x000fc80000010000 */
[----:B------:R-:W-:-:S04]  /*03d0*/  FFMA.FTZ R0, R27, R0, RZ ;  /* 0x000000001b007223 */ /* 0x000fc800000100ff */
[----:B------:R-:W-:-:S02]  /*03e0*/  FFMA.FTZ R25, R25, R0, R25 ;  /* 0x0000000019197223 */ /* 0x000fc40000010019 */
.L_x_2:
[----:B------:R-:W-:Y:S05]  /*03f0*/  BSYNC B0 ;  /* 0x0000000000007941 */ /* 0x000fea0003800000 */
.L_x_0:
[----:B------:R-:W-:Y:S01]  /*0400*/  PRMT R4, R4, 0x7632, R4 ;  /* 0x0000763204047816 */ /* 0x000fe20000000004 */
[----:B------:R-:W-:Y:S03]  /*0410*/  BSSY B0, `(.L_x_3) ;  /* 0x0000018000007945 */ /* 0x000fe60003800000 */
[----:B------:R-:W-:-:S05]  /*0420*/  SHF.L.U32 R4, R4, 0x10, RZ ;  /* 0x0000001004047819 */ /* 0x000fca00000006ff */
        /* <DEDUP_REMOVED lines=15> */
.L_x_4:
[----:B------:R-:W-:Y:S01]  /*0520*/  MOV R0, 0x3c80f082 ;  /* 0x3c80f08200007802 */ /* 0x000fe20000000f00 */
[----:B------:R-:W-:-:S04]  /*0530*/  FMUL R27, R4, R4 ;  /* 0x00000004041b7220 */ /* 0x000fc80000400000 */
[----:B------:R-:W-:-:S04]  /*0540*/  FFMA.FTZ R0, R27, R0, -0.052303962409496307373 ;  /* 0xbd563cae1b007423 */ /* 0x000fc80000010000 */
[----:B------:R-:W-:-:S04]  /*0550*/  FFMA.FTZ R0, R27, R0, 0.1331529766321182251 ;  /* 0x3e0859411b007423 */ /* 0x000fc80000010000 */
[----:B------:R-:W-:-:S04]  /*0560*/  FFMA.FTZ R0, R27, R0, -0.33332768082618713379 ;  /* 0xbeaaa9ed1b007423 */ /* 0x000fc80000010000 */
[----:B------:R-:W-:-:S04]  /*0570*/  FFMA.FTZ R27, R27, R0, RZ ;  /* 0x000000001b1b7223 */ /* 0x000fc800000100ff */
[----:B------:R-:W-:-:S02]  /*0580*/  FFMA.FTZ R4, R4, R27, R4 ;  /* 0x0000001b04047223 */ /* 0x000fc40000010004 */
.L_x_5:
[----:B------:R-:W-:Y:S05]  /*0590*/  BSYNC B0 ;  /* 0x0000000000007941 */ /* 0x000fea0003800000 */
.L_x_3:
[----:B------:R-:W-:Y:S01]  /*05a0*/  SHF.L.U32 R0, R5, 0x10, RZ ;  /* 0x0000001005007819 */ /* 0x000fe200000006ff */
[----:B------:R-:W-:Y:S04]  /*05b0*/  BSSY B0, `(.L_x_6) ;  /* 0x0000017000007945 */ /* 0x000fe80003800000 */
        /* <DEDUP_REMOVED lines=15> */
.L_x_7:
[----:B------:R-:W-:Y:S01]  /*06b0*/  MOV R0, 0x3c80f082 ;  /* 0x3c80f08200007802 */ /* 0x000fe20000000f00 */
[----:B------:R-:W-:-:S04]  /*06c0*/  FMUL R27, R26, R26 ;  /* 0x0000001a1a1b7220 */ /* 0x000fc80000400000 */
[----:B------:R-:W-:-:S04]  /*06d0*/  FFMA.FTZ R0, R27, R0, -0.052303962409496307373 ;  /* 0xbd563cae1b007423 */ /* 0x000fc80000010000 */
[----:B------:R-:W-:-:S04]  /*06e0*/  FFMA.FTZ R0, R27, R0, 0.1331529766321182251 ;  /* 0x3e0859411b007423 */ /* 0x000fc80000010000 */
[----:B------:R-:W-:-:S04]  /*06f0*/  FFMA.FTZ R0, R27, R0, -0.33332768082618713379 ;  /* 0xbeaaa9ed1b007423 */ /* 0x000fc80000010000 */
[----:B------:R-:W-:-:S04]  /*0700*/  FFMA.FTZ R27, R27, R0, RZ ;  /* 0x000000001b1b7223 */ /* 0x000fc800000100ff */
[----:B------:R-:W-:-:S02]  /*0710*/  FFMA.FTZ R26, R26, R27, R26 ;  /* 0x0000001b1a1a7223 */ /* 0x000fc4000001001a */
.L_x_8:
[----:B------:R-:W-:Y:S05]  /*0720*/  BSYNC B0 ;  /* 0x0000000000007941 */ /* 0x000fea0003800000 */
.L_x_6:
        /* <DEDUP_REMOVED lines=18> */
.L_x_10:
[----:B------:R-:W-:Y:S01]  /*0850*/  MOV R0, 0x3c80f082 ;  /* 0x3c80f08200007802 */ /* 0x000fe20000000f00 */
[----:B------:R-:W-:-:S04]  /*0860*/  FMUL R27, R5, R5 ;  /* 0x00000005051b7220 */ /* 0x000fc80000400000 */
[----:B------:R-:W-:-:S04]  /*0870*/  FFMA.FTZ R0, R27, R0, -0.052303962409496307373 ;  /* 0xbd563cae1b007423 */ /* 0x000fc80000010000 */
[----:B------:R-:W-:-:S04]  /*0880*/  FFMA.FTZ R0, R27, R0, 0.1331529766321182251 ;  /* 0x3e0859411b007423 */ /* 0x000fc80000010000 */
[----:B------:R-:W-:-:S04]  /*0890*/  FFMA.FTZ R0, R27, R0, -0.33332768082618713379 ;  /* 0xbeaaa9ed1b007423 */ /* 0x000fc80000010000 */
[----:B------:R-:W-:-:S04]  /*08a0*/  FFMA.FTZ R0, R27, R0, RZ ;  /* 0x000000001b007223 */ /* 0x000fc800000100ff */
[----:B------:R-:W-:-:S02]  /*08b0*/  FFMA.FTZ R5, R5, R0, R5 ;  /* 0x0000000005057223 */ /* 0x000fc40000010005 */
.L_x_11:
[----:B------:R-:W-:Y:S05]  /*08c0*/  BSYNC B0 ;  /* 0x0000000000007941 */ /* 0x000fea0003800000 */
.L_x_9:
        /* <DEDUP_REMOVED lines=17> */
.L_x_13:
[----:B------:R-:W-:Y:S01]  /*09e0*/  MOV R0, 0x3c80f082 ;  /* 0x3c80f08200007802 */ /* 0x000fe20000000f00 */
[----:B------:R-:W-:-:S04]  /*09f0*/  FMUL R29, R27, R27 ;  /* 0x0000001b1b1d7220 */ /* 0x000fc80000400000 */
[----:B------:R-:W-:-:S04]  /*0a00*/  FFMA.FTZ R0, R29, R0, -0.052303962409496307373 ;  /* 0xbd563cae1d007423 */ /* 0x000fc80000010000 */
[----:B------:R-:W-:-:S04]  /*0a10*/  FFMA.FTZ R0, R29, R0, 0.1331529766321182251 ;  /* 0x3e0859411d007423 */ /* 0x000fc80000010000 */
[----:B------:R-:W-:-:S04]  /*0a20*/  FFMA.FTZ R0, R29, R0, -0.33332768082618713379 ;  /* 0xbeaaa9ed1d007423 */ /* 0x000fc80000010000 */
[----:B------:R-:W-:-:S04]  /*0a30*/  FFMA.FTZ R0, R29, R0, RZ ;  /* 0x000000001d007223 */ /* 0x000fc800000100ff */
[----:B------:R-:W-:-:S02]  /*0a40*/  FFMA.FTZ R27, R27, R0, R27 ;  /* 0x000000001b1b7223 */ /* 0x000fc4000001001b */
.L_x_14:
[----:B------:R-:W-:Y:S05]  /*0a50*/  BSYNC B0 ;  /* 0x0000000000007941 */ /* 0x000fea0003800000 */
.L_x_12:
        /* <DEDUP_REMOVED lines=18> */
.L_x_16:
[----:B------:R-:W-:Y:S01]  /*0b80*/  MOV R0, 0x3c80f082 ;  /* 0x3c80f08200007802 */ /* 0x000fe20000000f00 */
[----:B------:R-:W-:-:S04]  /*0b90*/  FMUL R29, R6, R6 ;  /* 0x00000006061d7220 */ /* 0x000fc80000400000 */
[----:B------:R-:W-:-:S04]  /*0ba0*/  FFMA.FTZ R0, R29, R0, -0.052303962409496307373 ;  /* 0xbd563cae1d007423 */ /* 0x000fc80000010000 */
[----:B------:R-:W-:-:S04]  /*0bb0*/  FFMA.FTZ R0, R29, R0, 0.1331529766321182251 ;  /* 0x3e0859411d007423 */ /* 0x000fc80000010000 */
[----:B------:R-:W-:-:S04]  /*0bc0*/  FFMA.FTZ R0, R29, R0, -0.33332768082618713379 ;  /* 0xbeaaa9ed1d007423 */ /* 0x000fc80000010000 */
[----:B------:R-:W-:-:S04]  /*0bd0*/  FFMA.FTZ R29, R29, R0, RZ ;  /* 0x000000001d1d7223 */ /* 0x000fc800000100ff */
[----:B------:R-:W-:-:S02]  /*0be0*/  FFMA.FTZ R6, R6, R29, R6 ;  /* 0x0000001d06067223 */ /* 0x000fc40000010006 */
.L_x_17:
[----:B------:R-:W-:Y:S05]  /*0bf0*/  BSYNC B0 ;  /* 0x0000000000007941 */ /* 0x000fea0003800000 */
.L_x_15:
        /* <DEDUP_REMOVED lines=17> */
.L_x_19:
[----:B------:R-:W-:Y:S01]  /*0d10*/  MOV R0, 0x3c80f082 ;  /* 0x3c80f08200007802 */ /* 0x000fe20000000f00 */
[----:B------:R-:W-:-:S04]  /*0d20*/  FMUL R29, R28, R28 ;  /* 0x0000001c1c1d7220 */ /* 0x000fc80000400000 */
[----:B------:R-:W-:-:S04]  /*0d30*/  FFMA.FTZ R0, R29, R0, -0.052303962409496307373 ;  /* 0xbd563cae1d007423 */ /* 0x000fc80000010000 */
[----:B------:R-:W-:-:S04]  /*0d40*/  FFMA.FTZ R0, R29, R0, 0.1331529766321182251 ;  /* 0x3e0859411d007423 */ /* 0x000fc80000010000 */
[----:B------:R-:W-:-:S04]  /*0d50*/  FFMA.FTZ R0, R29, R0, -0.33332768082618713379 ;  /* 0xbeaaa9ed1d007423 */ /* 0x000fc80000010000 */
[----:B------:R-:W-:-:S04]  /*0d60*/  FFMA.FTZ R29, R29, R0, RZ ;  /* 0x000000001d1d7223 */ /* 0x000fc800000100ff */
[----:B------:R-:W-:-:S02]  /*0d70*/  FFMA.FTZ R28, R28, R29, R28 ;  /* 0x0000001d1c1c7223 */ /* 0x000fc4000001001c */
.L_x_20:
[----:B------:R-:W-:Y:S05]  /*0d80*/  BSYNC B0 ;  /* 0x0000000000007941 */ /* 0x000fea0003800000 */
.L_x_18:
        /* <DEDUP_REMOVED lines=18> */
.L_x_22:
[----:B------:R-:W-:Y:S01]  /*0eb0*/  MOV R0, 0x3c80f082 ;  /* 0x3c80f08200007802 */ /* 0x000fe20000000f00 */
[----:B------:R-:W-:-:S04]  /*0ec0*/  FMUL R29, R7, R7 ;  /* 0x00000007071d7220 */ /* 0x000fc80000400000 */
[----:B------:R-:W-:-:S04]  /*0ed0*/  FFMA.FTZ R0, R29, R0, -0.052303962409496307373 ;  /* 0xbd563cae1d007423 */ /* 0x000fc80000010000 */
[----:B------:R-:W-:-:S04]  /*0ee0*/  FFMA.FTZ R0, R29, R0, 0.1331529766321182251 ;  /* 0x3e0859411d007423 */ /* 0x000fc80000010000 */
[----:B------:R-:W-:-:S04]  /*0ef0*/  FFMA.FTZ R0, R29, R0, -0.33332768082618713379 ;  /* 0xbeaaa9ed1d007423 */ /* 0x000fc80000010000 */
[----:B------:R-:W-:-:S04]  /*0f00*/  FFMA.FTZ R0, R29, R0, RZ ;  /* 0x000000001d007223 */ /* 0x000fc800000100ff */
[----:B------:R-:W-:-:S02]  /*0f10*/  FFMA.FTZ R7, R0, R7, R7 ;  /* 0x0000000700077223 */ /* 0x000fc40000010007 */
.L_x_23:
[----:B------:R-:W-:Y:S05]  /*0f20*/  BSYNC B0 ;  /* 0x0000000000007941 */ /* 0x000fea0003800000 */
.L_x_21:
[----:B------:R-:W-:Y:S02]  /*0f30*/  ISETP.GT.AND P2, PT, R15, R11, PT ;  /* 0x0000000b0f00720c */ /* 0x000fe40003f44270 */
[----:B------:R-:W-:Y:S02]  /*0f40*/  IADD3 R0, -R3, RZ, RZ ;  /* 0x000000ff03007210 */ /* 0x000fe40007ffe1ff */
[----:B------:R-:W-:Y:S02]  /*0f50*/  IADD3 R29, R14, R15, RZ ;  /* 0x0000000f0e1d7210 */ /* 0x000fe40007ffe0ff */
[----:B------:R-:W-:Y:S02]  /*0f60*/  FSEL R31, RZ, -3.38953138925153547590e+38, !P2 ;  /* 0xff7f0000ff1f7808 */ /* 0x000fe40005000000 */
[C---:B------:R-:W-:Y:S02]  /*0f70*/  ISETP.GT.AND P1, PT, R15.reuse, R12, PT ;  /* 0x0000000c0f00720c */ /* 0x040fe40003f24270 */
[----:B------:R-:W-:Y:S01]  /*0f80*/  FSETP.NAN.AND P5, PT, R22, R22, PT ;  /* 0x000000161600720b */ /* 0x000fe20003fa8000 */
[----:B------:R-:W-:Y:S01]  /*0f90*/  FFMA R31, R4, 50, R31 ;  /* 0x42480000041f7823 */ /* 0x000fe2000000001f */
[----:B------:R-:W-:-:S02]  /*0fa0*/  ISETP.GT.AND P6, PT, R15, R0, PT ;  /* 0x000000000f00720c */ /* 0x000fc40003fc4270 */
[----:B------:R-:W-:Y:S02]  /*0fb0*/  ISETP.GT.AND P0, PT, R29, RZ, PT ;  /* 0x000000ff1d00720c */ /* 0x000fe40003f04270 */
[----:B------:R-:W-:Y:S02]  /*0fc0*/  IADD3 R0, -R8, RZ, RZ ;  /* 0x000000ff08007210 */ /* 0x000fe40007ffe1ff */
[----:B------:R-:W-:Y:S02]  /*0fd0*/  FSEL R29, RZ, -3.38953138925153547590e+38, !P1 ;  /* 0xff7f0000ff1d7808 */ /* 0x000fe40004800000 */
[C---:B------:R-:W-:Y:S02]  /*0fe0*/  ISETP.GT.AND P4, PT, R15.reuse, R13, PT ;  /* 0x0000000d0f00720c */ /* 0x040fe40003f84270 */
[----:B------:R-:W-:Y:S01]  /*0ff0*/  FSETP.NAN.AND P3, PT, R24, R24, PT ;  /* 0x000000181800720b */ /* 0x000fe20003f68000 */
[----:B------:R-:W-:Y:S01]  /*1000*/  FFMA R29, R26, 50, R29 ;  /* 0x424800001a1d7823 */ /* 0x000fe2000000001d */
[----:B------:R-:W-:-:S02]  /*1010*/  ISETP.GT.AND P2, PT, R15, R0, PT ;  /* 0x000000000f00720c */ /* 0x000fc40003f44270 */
[----:B------:R-:W-:Y:S02]  /*1020*/  FSEL R0, RZ, -3.38953138925153547590e+38, !P4 ;  /* 0xff7f0000ff007808 */ /* 0x000fe40006000000 */
[----:B------:R-:W-:Y:S02]  /*1030*/  FSEL R4, RZ, -3.38953138925153547590e+38, !P0 ;  /* 0xff7f0000ff047808 */ /* 0x000fe40004000000 */
[----:B------:R-:W-:Y:S01]  /*1040*/  FSETP.GT.AND P4, PT, R22, R31, PT ;  /* 0x0000001f1600720b */ /* 0x000fe20003f84000 */
[----:B------:R-:W-:Y:S01]  /*1050*/  FFMA R0, R5, 50, R0 ;  /* 0x4248000005007823 */ /* 0x000fe20000000000 */
[----:B------:R-:W-:Y:S01]  /*1060*/  FSETP.NAN.AND P0, PT, R21, R21, PT ;  /* 0x000000151500720b */ /* 0x000fe20003f08000 */
[----:B------:R-:W-:Y:S01]  /*1070*/  FFMA R4, R25, 50, R4 ;  /* 0x4248000019047823 */ /* 0x000fe20000000004 */
[----:B------:R-:W-:Y:S02]  /*1080*/  @!P5 FSEL R22, R31, R22, !P4 ;  /* 0x000000161f16d208 */ /* 0x000fe40006000000 */
[----:B------:R-:W-:-:S02]  /*1090*/  FSETP.GT.AND P4, PT, R24, R29, PT ;  /* 0x0000001d1800720b */ /* 0x000fc40003f84000 */
[----:B------:R-:W-:Y:S02]  /*10a0*/  FSEL R5, RZ, -3.38953138925153547590e+38, !P2 ;  /* 0xff7f0000ff057808 */ /* 0x000fe40005000000 */
[----:B------:R-:W-:Y:S02]  /*10b0*/  @!P3 FSEL R24, R29, R24, !P4 ;  /* 0x000000181d18b208 */ /* 0x000fe40006000000 */
[----:B------:R-:W-:Y:S01]  /*10c0*/  FSETP.GT.AND P4, PT, R21, R4, PT ;  /* 0x000000041500720b */ /* 0x000fe20003f84000 */
[----:B------:R-:W-:Y:S01]  /*10d0*/  FFMA R28, R28, 50, R5 ;  /* 0x424800001c1c7823 */ /* 0x000fe20000000005 */
[----:B------:R-:W-:Y:S02]  /*10e0*/  FSETP.NAN.AND P2, PT, R23, R23, PT ;  /* 0x000000171700720b */ /* 0x000fe40003f48000 */
[----:B------:R-:W-:Y:S02]  /*10f0*/  @!P0 FSEL R21, R4, R21, !P4 ;  /* 0x0000001504158208 */ /* 0x000fe40006000000 */
[----:B------:R-:W-:-:S02]  /*1100*/  IADD3 R30, -R9, RZ, RZ ;  /* 0x000000ff091e7210 */ /* 0x000fc40007ffe1ff */
[----:B------:R-:W-:Y:S02]  /*1110*/  FSETP.NAN.AND P0, PT, R19, R19, PT ;  /* 0x000000131300720b */ /* 0x000fe40003f08000 */
[----:B------:R-:W-:Y:S02]  /*1120*/  ISETP.GT.AND P1, PT, R15, R30, PT ;  /* 0x0000001e0f00720c */ /* 0x000fe40003f24270 */
[----:B------:R-:W-:Y:S02]  /*1130*/  FSETP.GT.AND P5, PT, R23, R0, PT ;  /* 0x000000001700720b */ /* 0x000fe40003fa4000 */
[----:B------:R-:W-:Y:S02]  /*1140*/  IADD3 R30, -R10, RZ, RZ ;  /* 0x000000ff0a1e7210 */ /* 0x000fe40007ffe1ff */
[----:B------:R-:W-:Y:S02]  /*1150*/  FSEL R26, RZ, -3.38953138925153547590e+38, !P6 ;  /* 0xff7f0000ff1a7808 */ /* 0x000fe40007000000 */
[----:B------:R-:W-:-:S02]  /*1160*/  @!P2 FSEL R23, R0, R23, !P5 ;  /* 0x000000170017a208 */ /* 0x000fc40006800000 */
[----:B------:R-:W-:Y:S01]  /*1170*/  ISETP.GT.AND P6, PT, R15, R30, PT ;  /* 0x0000001e0f00720c */ /* 0x000fe20003fc4270 */
[----:B------:R-:W-:Y:S01]  /*1180*/  FFMA R7, R7, 50, R26 ;  /* 0x4248000007077823 */ /* 0x000fe2000000001a */
[----:B------:R-:W-:Y:S02]  /*1190*/  FSETP.GT.AND P5, PT, R19, R28, PT ;  /* 0x0000001c1300720b */ /* 0x000fe40003fa4000 */
[----:B------:R-:W-:Y:S02]  /*11a0*/  IADD3 R15, R15, 0x800, RZ ;  /* 0x000008000f0f7810 */ /* 0x000fe40007ffe0ff */
[----:B------:R-:W-:Y:S02]  /*11b0*/  FSETP.NAN.AND P3, PT, R20, R20, PT ;  /* 0x000000141400720b */ /* 0x000fe40003f68000 */
[----:B------:R-:W-:Y:S02]  /*11c0*/  @!P0 FSEL R19, R28, R19, !P5 ;  /* 0x000000131c138208 */ /* 0x000fe40006800000 */
[----:B------:R-:W-:-:S02]  /*11d0*/  ISETP.GE.U32.AND P0, PT, R15, 0x2000, PT ;  /* 0x000020000f00780c */ /* 0x000fc40003f06070 */
[----:B------:R-:W-:Y:S02]  /*11e0*/  FSEL R5, RZ, -3.38953138925153547590e+38, !P1 ;  /* 0xff7f0000ff057808 */ /* 0x000fe40004800000 */
[----:B------:R-:W-:Y:S02]  /*11f0*/  FSEL R4, RZ, -3.38953138925153547590e+38, !P6 ;  /* 0xff7f0000ff047808 */ /* 0x000fe40007000000 */
[----:B------:R-:W-:Y:S01]  /*1200*/  FSETP.NAN.AND P4, PT, R18, R18, PT ;  /* 0x000000121200720b */ /* 0x000fe20003f88000 */
[----:B------:R-:W-:Y:S01]  /*1210*/  FFMA R5, R6, 50, R5 ;  /* 0x4248000006057823 */ /* 0x000fe20000000005 */
[----:B------:R-:W-:Y:S01]  /*1220*/  FSETP.NAN.AND P1, PT, R17, R17, PT ;  /* 0x000000111100720b */ /* 0x000fe20003f28000 */
[----:B------:R-:W-:Y:S01]  /*1230*/  FFMA R4, R27, 50, R4 ;  /* 0x424800001b047823 */ /* 0x000fe20000000004 */
[----:B------:R-:W-:-:S04]  /*1240*/  FSETP.GT.AND P6, PT, R20, R7, PT ;  /* 0x000000071400720b */ /* 0x000fc80003fc4000 */
[----:B------:R-:W-:Y:S02]  /*1250*/  @!P3 FSEL R20, R7, R20, !P6 ;  /* 0x000000140714b208 */ /* 0x000fe40007000000 */
[----:B------:R-:W-:Y:S02]  /*1260*/  FSETP.GT.AND P3, PT, R18, R5, PT ;  /* 0x000000051200720b */ /* 0x000fe40003f64000 */
[----:B------:R-:W-:Y:S02]  /*1270*/  FSETP.GT.AND P2, PT, R17, R4, PT ;  /* 0x000000041100720b */ /* 0x000fe40003f44000 */
[----:B------:R-:W-:Y:S02]  /*1280*/  @!P4 FSEL R18, R5, R18, !P3 ;  /* 0x000000120512c208 */ /* 0x000fe40005800000 */
[----:B------:R-:W-:Y:S01]  /*1290*/  @!P1 FSEL R17, R4, R17, !P2 ;  /* 0x0000001104119208 */ /* 0x000fe20005000000 */
[----:B------:R-:W-:Y:S01]  /*12a0*/  @P0 CALL.REL.NOINC `(.L_x_24) ;  /* 0x0000001000000944 */ /* 0x000fe20003c00000 */
[----:B------:R-:W-:Y:S05]  /*12b0*/  BRA `(.L_x_25) ;  /* 0xffffef7000007947 */ /* 0x000fea000383ffff */
.L_x_24:
[C---:B------:R-:W-:Y:S02]  /*12c0*/  FSETP.NAN.AND P1, PT, R21.reuse, R21, PT ;  /* 0x000000151500720b */ /* 0x040fe40003f28000 */
[----:B------:R-:W-:-:S02]  /*12d0*/  FSETP.GT.AND P0, PT, R21, R22, PT ;  /* 0x000000161500720b */ /* 0x000fc40003f04000 */
[C---:B------:R-:W-:Y:S02]  /*12e0*/  FSEL R22, R21.reuse, R22, P1 ;  /* 0x0000001615167208 */ /* 0x040fe40000800000 */
[----:B------:R-:W-:Y:S02]  /*12f0*/  SHF.R.U32.HI R5, RZ, 0x5, R16 ;  /* 0x00000005ff057819 */ /* 0x000fe40000011610 */
[----:B------:R-:W-:Y:S02]  /*1300*/  FSEL R21, R21, R22, P0 ;  /* 0x0000001615157208 */ /* 0x000fe40000000000 */
[----:B------:R-:W-:Y:S02]  /*1310*/  SHF.L.U32 R5, R5, 0x2, RZ ;  /* 0x0000000205057819 */ /* 0x000fe400000006ff */
[C---:B------:R-:W-:Y:S02]  /*1320*/  FSETP.GT.AND P0, PT, R21.reuse, R24, PT ;  /* 0x000000181500720b */ /* 0x040fe40003f04000 */
[----:B------:R-:W-:-:S02]  /*1330*/  FSETP.NAN.AND P1, PT, R21, R21, PT ;  /* 0x000000151500720b */ /* 0x000fc40003f28000 */
[----:B------:R-:W-:-:S09]  /*1340*/  LOP3.LUT R26, R5, 0x1c, RZ, 0xe2, !PT ;  /* 0x0000001c051a7812 */ /* 0x000fd200078ee2ff */
[----:B------:R-:W-:Y:S02]  /*1350*/  @!P0 FSEL R21, R21, R24, P1 ;  /* 0x0000001815158208 */ /* 0x000fe40000800000 */
[----:B------:R-:W-:Y:S02]  /*1360*/  CS2R R24, SRZ ;  /* 0x0000000000187805 */ /* 0x000fe4000001ff00 */
[C---:B------:R-:W-:Y:S02]  /*1370*/  FSETP.GT.AND P0, PT, R21.reuse, R23, PT ;  /* 0x000000171500720b */ /* 0x040fe40003f04000 */
[----:B------:R-:W-:-:S11]  /*1380*/  FSETP.NAN.AND P1, PT, R21, R21, PT ;  /* 0x000000151500720b */ /* 0x000fd60003f28000 */
[----:B------:R-:W-:Y:S02]  /*1390*/  @!P0 FSEL R21, R21, R23, P1 ;  /* 0x0000001715158208 */ /* 0x000fe40000800000 */
[----:B------:R-:W-:Y:S02]  /*13a0*/  CS2R R22, SRZ ;  /* 0x0000000000167805 */ /* 0x000fe4000001ff00 */
[C---:B------:R-:W-:Y:S02]  /*13b0*/  FSETP.GT.AND P0, PT, R21.reuse, R17, PT ;  /* 0x000000111500720b */ /* 0x040fe40003f04000 */
[----:B------:R-:W-:-:S11]  /*13c0*/  FSETP.NAN.AND P1, PT, R21, R21, PT ;  /* 0x000000151500720b */ /* 0x000fd60003f28000 */
[----:B------:R-:W-:Y:S02]  /*13d0*/  @!P0 FSEL R21, R21, R17, P1 ;  /* 0x0000001115158208 */ /* 0x000fe40000800000 */
[----:B------:R-:W-:Y:S02]  /*13e0*/  MOV R17, RZ ;  /* 0x000000ff00117202 */ /* 0x000fe40000000f00 */
[C---:B------:R-:W-:Y:S02]  /*13f0*/  FSETP.GT.AND P0, PT, R21.reuse, R18, PT ;  /* 0x000000121500720b */ /* 0x040fe40003f04000 */
[----:B------:R-:W-:-:S11]  /*1400*/  FSETP.NAN.AND P1, PT, R21, R21, PT ;  /* 0x000000151500720b */ /* 0x000fd60003f28000 */
[----:B------:R-:W-:-:S04]  /*1410*/  @!P0 FSEL R21, R21, R18, P1 ;  /* 0x0000001215158208 */ /* 0x000fc80000800000 */
[C---:B------:R-:W-:Y:S02]  /*1420*/  FSETP.GT.AND P0, PT, R21.reuse, R19, PT ;  /* 0x000000131500720b */ /* 0x040fe40003f04000 */
[----:B------:R-:W-:-:S11]  /*1430*/  FSETP.NAN.AND P1, PT, R21, R21, PT ;  /* 0x000000151500720b */ /* 0x000fd60003f28000 */
[----:B------:R-:W-:Y:S02]  /*1440*/  @!P0 FSEL R21, R21, R19, P1 ;  /* 0x0000001315158208 */ /* 0x000fe40000800000 */
[----:B------:R-:W-:Y:S02]  /*1450*/  CS2R R18, SRZ ;  /* 0x0000000000127805 */ /* 0x000fe4000001ff00 */
[C---:B------:R-:W-:Y:S02]  /*1460*/  FSETP.GT.AND P0, PT, R21.reuse, R20, PT ;  /* 0x000000141500720b */ /* 0x040fe40003f04000 */
[----:B------:R-:W-:-:S11]  /*1470*/  FSETP.NAN.AND P1, PT, R21, R21, PT ;  /* 0x000000151500720b */ /* 0x000fd60003f28000 */
[----:B------:R-:W-:-:S04]  /*1480*/  @!P0 FSEL R21, R21, R20, P1 ;  /* 0x0000001415158208 */ /* 0x000fc80000800000 */
[C---:B------:R-:W-:Y:S01]  /*1490*/  FSETP.NAN.AND P1, PT, R21.reuse, R21, PT ;  /* 0x000000151500720b */ /* 0x040fe20003f28000 */
[----:B------:R-:W0:Y:S02]  /*14a0*/  SHFL.BFLY PT, R0, R21, 0x10, 0x1f ;  /* 0x0e001f0015007f89 */ /* 0x000e2400000e0000 */
[----:B0-----:R-:W-:-:S10]  /*14b0*/  FSETP.GT.AND P0, PT, R21, R0, PT ;  /* 0x000000001500720b */ /* 0x001fd40003f04000 */
[----:B------:R-:W-:-:S04]  /*14c0*/  @!P1 FSEL R21, R21, R0, P0 ;  /* 0x0000000015159208 */ /* 0x000fc80000000000 */
[C---:B------:R-:W-:Y:S01]  /*14d0*/  FSETP.NAN.AND P1, PT, R21.reuse, R21, PT ;  /* 0x000000151500720b */ /* 0x040fe20003f28000 */
[----:B------:R-:W0:Y:S02]  /*14e0*/  SHFL.BFLY PT, R0, R21, 0x8, 0x1f ;  /* 0x0d001f0015007f89 */ /* 0x000e2400000e0000 */
[----:B0-----:R-:W-:-:S13]  /*14f0*/  FSETP.GT.AND P0, PT, R21, R0, PT ;  /* 0x000000001500720b */ /* 0x001fda0003f04000 */
        /* <DEDUP_REMOVED lines=8> */
[----:B------:R-:W-:Y:S02]  /*1580*/  @!P0 FSEL R21, R21, R0, P1 ;  /* 0x0000000015158208 */ /* 0x000fe40000800000 */
[----:B------:R-:W-:Y:S02]  /*1590*/  LOP3.LUT P1, RZ, R16, 0x1f, RZ, 0xc0, !PT ;  /* 0x0000001f10ff7812 */ /* 0x000fe4000782c0ff */
[C---:B------:R-:W-:Y:S01]  /*15a0*/  FSETP.NAN.AND P2, PT, R21.reuse, R21, PT ;  /* 0x000000151500720b */ /* 0x040fe20003f48000 */
[----:B------:R-:W0:Y:S02]  /*15b0*/  SHFL.BFLY PT, R0, R21, 0x1, 0x1f ;  /* 0x0c201f0015007f89 */ /* 0x000e2400000e0000 */
[----:B0-----:R-:W-:-:S13]  /*15c0*/  FSETP.GT.AND P0, PT, R21, R0, PT ;  /* 0x000000001500720b */ /* 0x001fda0003f04000 */
[----:B------:R-:W-:Y:S02]  /*15d0*/  @!P0 FSEL R21, R21, R0, P2 ;  /* 0x0000000015158208 */ /* 0x000fe40001000000 */
[----:B------:R-:W-:-:S03]  /*15e0*/  ISETP.GE.AND P2, PT, R16, 0x8, PT ;  /* 0x000000081000780c */ /* 0x000fc60003f46270 */
[----:B------:R-:W-:Y:S04]  /*15f0*/  @!P1 STS [R26], R21 ;  /* 0x000000151a009388 */ /* 0x000fe80000000800 */
[----:B------:R-:W-:Y:S06]  /*1600*/  BAR.SYNC 0x0 ;  /* 0x0000000000007b1d */ /* 0x000fec0000000000 */
[----:B------:R-:W0:Y:S01]  /*1610*/  @!P2 LDS R4, [R16.X4] ;  /* 0x000000001004a984 */ /* 0x000e220000004800 */
[----:B------:R-:W-:-:S03]  /*1620*/  CS2R R20, SRZ ;  /* 0x0000000000147805 */ /* 0x000fc6000001ff00 */
[----:B0-----:R-:W0:Y:S01]  /*1630*/  SHFL.BFLY PT, R5, R4, 0x4, 0x1f ;  /* 0x0c801f0004057f89 */ /* 0x001e2200000e0000 */
[C---:B------:R-:W-:Y:S02]  /*1640*/  FSETP.NAN.AND P3, PT, R4.reuse, R4, PT ;  /* 0x000000040400720b */ /* 0x040fe40003f68000 */
[----:B0-----:R-:W-:-:S04]  /*1650*/  FSETP.GT.AND P0, PT, R4, R5, PT ;  /* 0x000000050400720b */ /* 0x001fc80003f04000 */
[----:B------:R-:W-:-:S04]  /*1660*/  FSEL R5, R4, R5, P0 ;  /* 0x0000000504057208 */ /* 0x000fc80000000000 */
[----:B------:R-:W-:-:S04]  /*1670*/  FSEL R5, R4, R5, P3 ;  /* 0x0000000504057208 */ /* 0x000fc80001800000 */
[C---:B------:R-:W-:Y:S01]  /*1680*/  FSETP.NAN.AND P3, PT, R5.reuse, R5, PT ;  /* 0x000000050500720b */ /* 0x040fe20003f68000 */
[----:B------:R-:W0:Y:S02]  /*1690*/  SHFL.BFLY PT, R0, R5, 0x2, 0x1f ;  /* 0x0c401f0005007f89 */ /* 0x000e2400000e0000 */
[----:B0-----:R-:W-:-:S13]  /*16a0*/  FSETP.GT.AND P0, PT, R5, R0, PT ;  /* 0x000000000500720b */ /* 0x001fda0003f04000 */
[----:B------:R-:W-:Y:S02]  /*16b0*/  @!P0 FSEL R5, R5, R0, P3 ;  /* 0x0000000005058208 */ /* 0x000fe40001800000 */
[C---:B------:R-:W-:Y:S02]  /*16c0*/  LOP3.LUT P0, RZ, R16.reuse, 0x7, RZ, 0xc0, !PT ;  /* 0x0000000710ff7812 */ /* 0x040fe4000780c0ff */
[C---:B------:R-:W-:Y:S01]  /*16d0*/  FSETP.NAN.AND P4, PT, R5.reuse, R5, PT ;  /* 0x000000050500720b */ /* 0x040fe20003f88000 */
[----:B------:R-:W0:Y:S01]  /*16e0*/  SHFL.BFLY PT, R0, R5, 0x1, 0x1f ;  /* 0x0c201f0005007f89 */ /* 0x000e2200000e0000 */
[----:B------:R-:W-:Y:S02]  /*16f0*/  ISETP.LT.AND P0, PT, R16, 0x8, !P0 ;  /* 0x000000081000780c */ /* 0x000fe40004701270 */
[----:B0-----:R-:W-:-:S13]  /*1700*/  FSETP.GT.AND P3, PT, R5, R0, PT ;  /* 0x000000000500720b */ /* 0x001fda0003f64000 */
[----:B------:R-:W-:-:S05]  /*1710*/  @!P3 FSEL R5, R5, R0, P4 ;  /* 0x000000000505b208 */ /* 0x000fca0002000000 */
[----:B------:R-:W-:Y:S04]  /*1720*/  @P0 STS [R16.X4], R5 ;  /* 0x0000000510000388 */ /* 0x000fe80000004800 */
[----:B------:R-:W-:Y:S06]  /*1730*/  BAR.SYNC 0x0 ;  /* 0x0000000000007b1d */ /* 0x000fec0000000000 */
[----:B------:R-:W0:Y:S02]  /*1740*/  LDS R15, [RZ] ;  /* 0x00000000ff0f7984 */ /* 0x000e240000000800 */
.L_x_51:
        /* <DEDUP_REMOVED lines=14> */
[----:B------:R-:W1:Y:S02]  /*1830*/  MUFU.EX2 R0, R0 ;  /* 0x0000000000007308 */ /* 0x000e640000000800 */
[----:B-1----:R-:W-:-:S06]  /*1840*/  FADD R28, R0, 1 ;  /* 0x3f800000001c7421 */ /* 0x002fcc0000000000 */
[----:B------:R-:W1:Y:S02]  /*1850*/  MUFU.RCP R28, R28 ;  /* 0x0000001c001c7308 */ /* 0x000e640000001000 */
[----:B-1----:R-:W-:-:S05]  /*1860*/  FFMA.FTZ R29, R28, -2, R29 ;  /* 0xc00000001c1d7823 */ /* 0x002fca000001001d */
[----:B------:R-:W-:-:S04]  /*1870*/  FSEL R30, R29, 1, !P3 ;  /* 0x3f8000001d1e7808 */ /* 0x000fc80005800000 */
[----:B------:R-:W-:Y:S01]  /*1880*/  LOP3.LUT R27, R30, 0x80000000, R27, 0xf8, !PT ;  /* 0x800000001e1b7812 */ /* 0x000fe200078ef81b */
[----:B------:R-:W-:Y:S05]  /*1890*/  BRA `(.L_x_28) ;  /* 0x0000007000007947 */ /* 0x000fea0003800000 */
.L_x_27:
[----:B------:R-:W-:Y:S01]  /*18a0*/  MOV R0, 0x3c80f082 ;  /* 0x3c80f08200007802 */ /* 0x000fe20000000f00 */
[----:B------:R-:W-:-:S04]  /*18b0*/  FMUL R29, R27, R27 ;  /* 0x0000001b1b1d7220 */ /* 0x000fc80000400000 */
[----:B------:R-:W-:-:S04]  /*18c0*/  FFMA.FTZ R0, R29, R0, -0.052303962409496307373 ;  /* 0xbd563cae1d007423 */ /* 0x000fc80000010000 */
[----:B------:R-:W-:-:S04]  /*18d0*/  FFMA.FTZ R0, R29, R0, 0.1331529766321182251 ;  /* 0x3e0859411d007423 */ /* 0x000fc80000010000 */
[----:B------:R-:W-:-:S04]  /*18e0*/  FFMA.FTZ R0, R29, R0, -0.33332768082618713379 ;  /* 0xbeaaa9ed1d007423 */ /* 0x000fc80000010000 */
[----:B------:R-:W-:-:S04]  /*18f0*/  FFMA.FTZ R0, R29, R0, RZ ;  /* 0x000000001d007223 */ /* 0x000fc800000100ff */
[----:B------:R-:W-:-:S02]  /*1900*/  FFMA.FTZ R27, R27, R0, R27 ;  /* 0x000000001b1b7223 */ /* 0x000fc4000001001b */
.L_x_28:
[----:B------:R-:W-:Y:S05]  /*1910*/  BSYNC B0 ;  /* 0x0000000000007941 */ /* 0x000fea0003800000 */
.L_x_26:
        /* <DEDUP_REMOVED lines=18> */
.L_x_30:
[----:B------:R-:W-:Y:S01]  /*1a40*/  MOV R0, 0x3c80f082 ;  /* 0x3c80f08200007802 */ /* 0x000fe20000000f00 */
[----:B------:R-:W-:-:S04]  /*1a50*/  FMUL R29, R4, R4 ;  /* 0x00000004041d7220 */ /* 0x000fc80000400000 */
[----:B------:R-:W-:-:S04]  /*1a60*/  FFMA.FTZ R0, R29, R0, -0.052303962409496307373 ;  /* 0xbd563cae1d007423 */ /* 0x000fc80000010000 */
[----:B------:R-:W-:-:S04]  /*1a70*/  FFMA.FTZ R0, R29, R0, 0.1331529766321182251 ;  /* 0x3e0859411d007423 */ /* 0x000fc80000010000 */
[----:B------:R-:W-:-:S04]  /*1a80*/  FFMA.FTZ R0, R29, R0, -0.33332768082618713379 ;  /* 0xbeaaa9ed1d007423 */ /* 0x000fc80000010000 */
[----:B------:R-:W-:-:S04]  /*1a90*/  FFMA.FTZ R29, R29, R0, RZ ;  /* 0x000000001d1d7223 */ /* 0x000fc800000100ff */
[----:B------:R-:W-:-:S02]  /*1aa0*/  FFMA.FTZ R4, R4, R29, R4 ;  /* 0x0000001d04047223 */ /* 0x000fc40000010004 */
.L_x_31:
[----:B------:R-:W-:Y:S05]  /*1ab0*/  BSYNC B0 ;  /* 0x0000000000007941 */ /* 0x000fea0003800000 */
.L_x_29:
        /* <DEDUP_REMOVED lines=17> */
.L_x_33:
[----:B------:R-:W-:Y:S01]  /*1bd0*/  MOV R0, 0x3c80f082 ;  /* 0x3c80f08200007802 */ /* 0x000fe20000000f00 */
[----:B------:R-:W-:-:S04]  /*1be0*/  FMUL R29, R28, R28 ;  /* 0x0000001c1c1d7220 */ /* 0x000fc80000400000 */
[----:B------:R-:W-:-:S04]  /*1bf0*/  FFMA.FTZ R0, R29, R0, -0.052303962409496307373 ;  /* 0xbd563cae1d007423 */ /* 0x000fc80000010000 */
[----:B------:R-:W-:-:S04]  /*1c00*/  FFMA.FTZ R0, R29, R0, 0.1331529766321182251 ;  /* 0x3e0859411d007423 */ /* 0x000fc80000010000 */
[----:B------:R-:W-:-:S04]  /*1c10*/  FFMA.FTZ R0, R29, R0, -0.33332768082618713379 ;  /* 0xbeaaa9ed1d007423 */ /* 0x000fc80000010000 */
[----:B------:R-:W-:-:S04]  /*1c20*/  FFMA.FTZ R29, R29, R0, RZ ;  /* 0x000000001d1d7223 */ /* 0x000fc800000100ff */
[----:B------:R-:W-:-:S02]  /*1c30*/  FFMA.FTZ R28, R28, R29, R28 ;  /* 0x0000001d1c1c7223 */ /* 0x000fc4000001001c */
.L_x_34:
[----:B------:R-:W-:Y:S05]  /*1c40*/  BSYNC B0 ;  /* 0x0000000000007941 */ /* 0x000fea0003800000 */
.L_x_32:
        /* <DEDUP_REMOVED lines=18> */
.L_x_36:
[----:B------:R-:W-:Y:S01]  /*1d70*/  MOV R0, 0x3c80f082 ;  /* 0x3c80f08200007802 */ /* 0x000fe20000000f00 */
[----:B------:R-:W-:-:S04]  /*1d80*/  FMUL R5, R30, R30 ;  /* 0x0000001e1e057220 */ /* 0x000fc80000400000 */
[----:B------:R-:W-:-:S04]  /*1d90*/  FFMA.FTZ R0, R5, R0, -0.052303962409496307373 ;  /* 0xbd563cae05007423 */ /* 0x000fc80000010000 */
[----:B------:R-:W-:-:S04]  /*1da0*/  FFMA.FTZ R0, R5, R0, 0.1331529766321182251 ;  /* 0x3e08594105007423 */ /* 0x000fc80000010000 */
[----:B------:R-:W-:-:S04]  /*1db0*/  FFMA.FTZ R0, R5, R0, -0.33332768082618713379 ;  /* 0xbeaaa9ed05007423 */ /* 0x000fc80000010000 */
[----:B------:R-:W-:-:S04]  /*1dc0*/  FFMA.FTZ R5, R5, R0, RZ ;  /* 0x0000000005057223 */ /* 0x000fc800000100ff */
[----:B------:R-:W-:-:S02]  /*1dd0*/  FFMA.FTZ R30, R30, R5, R30 ;  /* 0x000000051e1e7223 */ /* 0x000fc4000001001e */
.L_x_37:
[----:B------:R-:W-:Y:S05]  /*1de0*/  BSYNC B0 ;  /* 0x0000000000007941 */ /* 0x000fea0003800000 */
.L_x_35:
        /* <DEDUP_REMOVED lines=17> */
.L_x_39:
[----:B------:R-:W-:Y:S01]  /*1f00*/  MOV R0, 0x3c80f082 ;  /* 0x3c80f08200007802 */ /* 0x000fe20000000f00 */
[----:B------:R-:W-:-:S04]  /*1f10*/  FMUL R5, R29, R29 ;  /* 0x0000001d1d057220 */ /* 0x000fc80000400000 */
[----:B------:R-:W-:-:S04]  /*1f20*/  FFMA.FTZ R0, R5, R0, -0.052303962409496307373 ;  /* 0xbd563cae05007423 */ /* 0x000fc80000010000 */
[----:B------:R-:W-:-:S04]  /*1f30*/  FFMA.FTZ R0, R5, R0, 0.1331529766321182251 ;  /* 0x3e08594105007423 */ /* 0x000fc80000010000 */
[----:B------:R-:W-:-:S04]  /*1f40*/  FFMA.FTZ R0, R5, R0, -0.33332768082618713379 ;  /* 0xbeaaa9ed05007423 */ /* 0x000fc80000010000 */
[----:B------:R-:W-:-:S04]  /*1f50*/  FFMA.FTZ R0, R5, R0, RZ ;  /* 0x0000000005007223 */ /* 0x000fc800000100ff */
[----:B------:R-:W-:-:S02]  /*1f60*/  FFMA.FTZ R29, R29, R0, R29 ;  /* 0x000000001d1d7223 */ /* 0x000fc4000001001d */
.L_x_40:
[----:B------:R-:W-:Y:S05]  /*1f70*/  BSYNC B0 ;  /* 0x0000000000007941 */ /* 0x000fea0003800000 */
.L_x_38:
        /* <DEDUP_REMOVED lines=18> */
.L_x_42:
[----:B------:R-:W-:Y:S01]  /*20a0*/  MOV R0, 0x3c80f082 ;  /* 0x3c80f08200007802 */ /* 0x000fe20000000f00 */
[----:B------:R-:W-:-:S04]  /*20b0*/  FMUL R5, R6, R6 ;  /* 0x0000000606057220 */ /* 0x000fc80000400000 */
[----:B------:R-:W-:-:S04]  /*20c0*/  FFMA.FTZ R0, R5, R0, -0.052303962409496307373 ;  /* 0xbd563cae05007423 */ /* 0x000fc80000010000 */
[----:B------:R-:W-:-:S04]  /*20d0*/  FFMA.FTZ R0, R5, R0, 0.1331529766321182251 ;  /* 0x3e08594105007423 */ /* 0x000fc80000010000 */
[----:B------:R-:W-:-:S04]  /*20e0*/  FFMA.FTZ R0, R5, R0, -0.33332768082618713379 ;  /* 0xbeaaa9ed05007423 */ /* 0x000fc80000010000 */
[----:B------:R-:W-:-:S04]  /*20f0*/  FFMA.FTZ R5, R5, R0, RZ ;  /* 0x0000000005057223 */ /* 0x000fc800000100ff */
[----:B------:R-:W-:-:S02]  /*2100*/  FFMA.FTZ R6, R6, R5, R6 ;  /* 0x0000000506067223 */ /* 0x000fc40000010006 */
.L_x_43:
[----:B------:R-:W-:Y:S05]  /*2110*/  BSYNC B0 ;  /* 0x0000000000007941 */ /* 0x000fea0003800000 */
.L_x_41:
        /* <DEDUP_REMOVED lines=17> */
.L_x_45:
[----:B------:R-:W-:Y:S01]  /*2230*/  MOV R0, 0x3c80f082 ;  /* 0x3c80f08200007802 */ /* 0x000fe20000000f00 */
[----:B------:R-:W-:-:S04]  /*2240*/  FMUL R31, R5, R5 ;  /* 0x00000005051f7220 */ /* 0x000fc80000400000 */
[----:B------:R-:W-:-:S04]  /*2250*/  FFMA.FTZ R0, R31, R0, -0.052303962409496307373 ;  /* 0xbd563cae1f007423 */ /* 0x000fc80000010000 */
[----:B------:R-:W-:-:S04]  /*2260*/  FFMA.FTZ R0, R31, R0, 0.1331529766321182251 ;  /* 0x3e0859411f007423 */ /* 0x000fc80000010000 */
[----:B------:R-:W-:-:S04]  /*2270*/  FFMA.FTZ R0, R31, R0, -0.33332768082618713379 ;  /* 0xbeaaa9ed1f007423 */ /* 0x000fc80000010000 */
[----:B------:R-:W-:-:S04]  /*2280*/  FFMA.FTZ R0, R31, R0, RZ ;  /* 0x000000001f007223 */ /* 0x000fc800000100ff */
[----:B------:R-:W-:-:S02]  /*2290*/  FFMA.FTZ R5, R5, R0, R5 ;  /* 0x0000000005057223 */ /* 0x000fc40000010005 */
.L_x_46:
[----:B------:R-:W-:Y:S05]  /*22a0*/  BSYNC B0 ;  /* 0x0000000000007941 */ /* 0x000fea0003800000 */
.L_x_44:
        /* <DEDUP_REMOVED lines=18> */
.L_x_48:
[----:B------:R-:W-:Y:S01]  /*23d0*/  MOV R0, 0x3c80f082 ;  /* 0x3c80f08200007802 */ /* 0x000fe20000000f00 */
[----:B------:R-:W-:-:S04]  /*23e0*/  FMUL R31, R7, R7 ;  /* 0x00000007071f7220 */ /* 0x000fc80000400000 */
[----:B------:R-:W-:-:S04]  /*23f0*/  FFMA.FTZ R0, R31, R0, -0.052303962409496307373 ;  /* 0xbd563cae1f007423 */ /* 0x000fc80000010000 */
[----:B------:R-:W-:-:S04]  /*2400*/  FFMA.FTZ R0, R31, R0, 0.1331529766321182251 ;  /* 0x3e0859411f007423 */ /* 0x000fc80000010000 */
[----:B------:R-:W-:-:S04]  /*2410*/  FFMA.FTZ R0, R31, R0, -0.33332768082618713379 ;  /* 0xbeaaa9ed1f007423 */ /* 0x000fc80000010000 */
[----:B------:R-:W-:-:S04]  /*2420*/  FFMA.FTZ R0, R31, R0, RZ ;  /* 0x000000001f007223 */ /* 0x000fc800000100ff */
[----:B------:R-:W-:-:S02]  /*2430*/  FFMA.FTZ R0, R0, R7, R7 ;  /* 0x0000000700007223 */ /* 0x000fc40000010007 */
.L_x_49:
[----:B------:R-:W-:Y:S05]  /*2440*/  BSYNC B0 ;  /* 0x0000000000007941 */ /* 0x000fea0003800000 */
.L_x_47:
[C---:B------:R-:W-:Y:S02]  /*2450*/  ISETP.GT.AND P3, PT, R17.reuse, R11, PT ;  /* 0x0000000b1100720c */ /* 0x040fe40003f64270 */
[----:B------:R-:W-:Y:S02]  /*2460*/  IADD3 R32, -R10, RZ, RZ ;  /* 0x000000ff0a207210 */ /* 0x000fe40007ffe1ff */
[----:B------:R-:W-:Y:S02]  /*2470*/  FSEL R7, RZ, -3.38953138925153547590e+38, !P3 ;  /* 0xff7f0000ff077808 */ /* 0x000fe40005800000 */
[----:B------:R-:W-:-:S03]  /*2480*/  ISETP.GT.AND P3, PT, R17, R12, PT ;  /* 0x0000000c1100720c */ /* 0x000fc60003f64270 */
[----:B------:R-:W-:Y:S01]  /*2490*/  FFMA R4, R4, 50, R7 ;  /* 0x4248000004047823 */ /* 0x000fe20000000007 */
[----:B------:R-:W-:Y:S02]  /*24a0*/  FSEL R31, RZ, -3.38953138925153547590e+38, !P3 ;  /* 0xff7f0000ff1f7808 */ /* 0x000fe40005800000 */
[----:B------:R-:W-:Y:S01]  /*24b0*/  ISETP.GT.AND P3, PT, R17, R13, PT ;  /* 0x0000000d1100720c */ /* 0x000fe20003f64270 */
[----:B0-----:R-:W-:Y:S02]  /*24c0*/  FADD R4, -R15, R4 ;  /* 0x000000040f047221 */ /* 0x001fe40000000100 */
[----:B------:R-:W-:Y:S01]  /*24d0*/  FFMA R28, R28, 50, R31 ;  /* 0x424800001c1c7823 */ /* 0x000fe2000000001f */
[----:B------:R-:W-:Y:S01]  /*24e0*/  FSEL R31, RZ, -3.38953138925153547590e+38, !P3 ;  /* 0xff7f0000ff1f7808 */ /* 0x000fe20005800000 */
[----:B------:R-:W-:Y:S01]  /*24f0*/  FMUL R7, R4, 1.4426950216293334961 ;  /* 0x3fb8aa3b04077820 */ /* 0x000fe20000400000 */
[----:B------:R-:W-:Y:S01]  /*2500*/  ISETP.GT.AND P3, PT, R17, R32, PT ;  /* 0x000000201100720c */ /* 0x000fe20003f64270 */
[----:B------:R-:W-:Y:S01]  /*2510*/  FADD R4, -R15, R28 ;  /* 0x0000001c0f047221 */ /* 0x000fe20000000100 */
[----:B------:R-:W-:Y:S01]  /*2520*/  IADD3 R32, -R9, RZ, RZ ;  /* 0x000000ff09207210 */ /* 0x000fe20007ffe1ff */
[----:B------:R-:W-:Y:S01]  /*2530*/  FFMA R28, R30, 50, R31 ;  /* 0x424800001e1c7823 */ /* 0x000fe2000000001f */
[----:B------:R-:W-:Y:S01]  /*2540*/  FSETP.GEU.AND P4, PT, R7, -126, PT ;  /* 0xc2fc00000700780b */ /* 0x000fe20003f8e000 */
[----:B------:R-:W-:Y:S01]  /*2550*/  FMUL R30, R4, 1.4426950216293334961 ;  /* 0x3fb8aa3b041e7820 */ /* 0x000fe20000400000 */
[----:B------:R-:W-:Y:S01]  /*2560*/  FSEL R4, RZ, -3.38953138925153547590e+38, !P3 ;  /* 0xff7f0000ff047808 */ /* 0x000fe20005800000 */
[----:B------:R-:W-:Y:S01]  /*2570*/  FADD R28, -R15, R28 ;  /* 0x0000001c0f1c7221 */ /* 0x000fe20000000100 */
[----:B------:R-:W-:-:S02]  /*2580*/  ISETP.GT.AND P3, PT, R17, R32, PT ;  /* 0x000000201100720c */ /* 0x000fc40003f64270 */
[----:B------:R-:W-:Y:S01]  /*2590*/  FSETP.GEU.AND P6, PT, R30, -126, PT ;  /* 0xc2fc00001e00780b */ /* 0x000fe20003fce000 */
[----:B------:R-:W-:Y:S01]  /*25a0*/  FFMA R4, R29, 50, R4 ;  /* 0x424800001d047823 */ /* 0x000fe20000000004 */
[----:B------:R-:W-:Y:S01]  /*25b0*/  FMUL R29, R28, 1.4426950216293334961 ;  /* 0x3fb8aa3b1c1d7820 */ /* 0x000fe20000400000 */
[----:B------:R-:W-:Y:S02]  /*25c0*/  FSEL R31, RZ, -3.38953138925153547590e+38, !P3 ;  /* 0xff7f0000ff1f7808 */ /* 0x000fe40005800000 */
[----:B------:R-:W-:Y:S01]  /*25d0*/  FADD R4, -R15, R4 ;  /* 0x000000040f047221 */ /* 0x000fe20000000100 */
[----:B------:R-:W-:Y:S01]  /*25e0*/  IADD3 R28, -R8, RZ, RZ ;  /* 0x000000ff081c7210 */ /* 0x000fe20007ffe1ff */
[----:B------:R-:W-:Y:S01]  /*25f0*/  @!P4 FMUL R7, R7, 0.5 ;  /* 0x3f0000000707c820 */ /* 0x000fe20000400000 */
[----:B------:R-:W-:Y:S01]  /*2600*/  FSETP.GEU.AND P3, PT, R29, -126, PT ;  /* 0xc2fc00001d00780b */ /* 0x000fe20003f6e000 */
[----:B------:R-:W-:Y:S01]  /*2610*/  FMUL R4, R4, 1.4426950216293334961 ;  /* 0x3fb8aa3b04047820 */ /* 0x000fe20000400000 */
[----:B------:R-:W-:Y:S01]  /*2620*/  ISETP.GT.AND P5, PT, R17, R28, PT ;  /* 0x0000001c1100720c */ /* 0x000fe20003fa4270 */
[----:B------:R-:W-:Y:S01]  /*2630*/  FFMA R34, R6, 50, R31 ;  /* 0x4248000006227823 */ /* 0x000fe2000000001f */
[----:B------:R-:W-:Y:S01]  /*2640*/  IADD3 R28, -R3, RZ, RZ ;  /* 0x000000ff031c7210 */ /* 0x000fe20007ffe1ff */
[----:B------:R-:W0:Y:S01]  /*2650*/  MUFU.EX2 R7, R7 ;  /* 0x0000000700077308 */ /* 0x000e220000000800 */
[----:B------:R-:W-:Y:S01]  /*2660*/  FSEL R32, RZ, -3.38953138925153547590e+38, !P5 ;  /* 0xff7f0000ff207808 */ /* 0x000fe20006800000 */
[----:B------:R-:W-:Y:S01]  /*2670*/  FADD R34, -R15, R34 ;  /* 0x000000220f227221 */ /* 0x000fe20000000100 */
[----:B------:R-:W-:Y:S01]  /*2680*/  ISETP.GT.AND P5, PT, R17, R28, PT ;  /* 0x0000001c1100720c */ /* 0x000fe20003fa4270 */
[----:B------:R-:W-:Y:S01]  /*2690*/  @!P6 FMUL R30, R30, 0.5 ;  /* 0x3f0000001e1ee820 */ /* 0x000fe20000400000 */
[----:B------:R-:W-:-:S02]  /*26a0*/  IADD3 R28, R14, R17, RZ ;  /* 0x000000110e1c7210 */ /* 0x000fc40007ffe0ff */
[----:B------:R-:W-:Y:S01]  /*26b0*/  FSEL R31, RZ, -3.38953138925153547590e+38, !P5 ;  /* 0xff7f0000ff1f7808 */ /* 0x000fe20006800000 */
[----:B------:R-:W-:Y:S01]  /*26c0*/  @!P3 FMUL R29, R29, 0.5 ;  /* 0x3f0000001d1db820 */ /* 0x000fe20000400000 */
[----:B------:R-:W-:Y:S01]  /*26d0*/  ISETP.GT.AND P5, PT, R28, RZ, PT ;  /* 0x000000ff1c00720c */ /* 0x000fe20003fa4270 */
[----:B------:R-:W-:Y:S01]  /*26e0*/  FMUL R28, R34, 1.4426950216293334961 ;  /* 0x3fb8aa3b221c7820 */ /* 0x000fe20000400000 */
[----:B------:R-:W1:Y:S01]  /*26f0*/  MUFU.EX2 R6, R30 ;  /* 0x0000001e00067308 */ /* 0x000e620000000800 */
[----:B------:R-:W-:Y:S01]  /*2700*/  FFMA R34, R5, 50, R32 ;  /* 0x4248000005227823 */ /* 0x000fe20000000020 */
[----:B------:R-:W-:Y:S01]  /*2710*/  FSEL R32, RZ, -3.38953138925153547590e+38, !P5 ;  /* 0xff7f0000ff207808 */ /* 0x000fe20006800000 */
[----:B------:R-:W-:Y:S01]  /*2720*/  FFMA R0, R0, 50, R31 ;  /* 0x4248000000007823 */ /* 0x000fe2000000001f */
[----:B------:R-:W-:Y:S01]  /*2730*/  FSETP.GEU.AND P5, PT, R28, -126, PT ;  /* 0xc2fc00001c00780b */ /* 0x000fe20003fae000 */
[----:B0-----:R-:W-:Y:S01]  /*2740*/  @!P4 FMUL R7, R7, R7 ;  /* 0x000000070707c220 */ /* 0x001fe20000400000 */
[----:B------:R-:W-:Y:S01]  /*2750*/  FSETP.GEU.AND P4, PT, R4, -126, PT ;  /* 0xc2fc00000400780b */ /* 0x000fe20003f8e000 */
[----:B------:R-:W-:Y:S01]  /*2760*/  FFMA R32, R27, 50, R32 ;  /* 0x424800001b207823 */ /* 0x000fe20000000020 */
[----:B------:R-:W0:Y:S01]  /*2770*/  MUFU.EX2 R29, R29 ;  /* 0x0000001d001d7308 */ /* 0x000e220000000800 */
[C---:B------:R-:W-:Y:S01]  /*2780*/  FADD R34, -R15.reuse, R34 ;  /* 0x000000220f227221 */ /* 0x040fe20000000100 */
[C---:B------:R-:W-:Y:S01]  /*2790*/  FADD R0, -R15.reuse, R0 ;  /* 0x000000000f007221 */ /* 0x040fe20000000100 */
[----:B------:R-:W-:Y:S01]  /*27a0*/  FADD R32, -R15, R32 ;  /* 0x000000200f207221 */ /* 0x000fe20000000100 */
[----:B------:R-:W-:Y:S01]  /*27b0*/  IADD3 R17, R17, 0x800, RZ ;  /* 0x0000080011117810 */ /* 0x000fe20007ffe0ff */
[----:B------:R-:W-:Y:S01]  /*27c0*/  FMUL R34, R34, 1.4426950216293334961 ;  /* 0x3fb8aa3b22227820 */ /* 0x000fe20000400000 */
[----:B------:R-:W-:Y:S01]  /*27d0*/  FMUL R27, R0, 1.4426950216293334961 ;  /* 0x3fb8aa3b001b7820 */ /* 0x000fe20000400000 */
[----:B------:R-:W-:Y:S01]  /*27e0*/  FMUL R32, R32, 1.4426950216293334961 ;  /* 0x3fb8aa3b20207820 */ /* 0x000fe20000400000 */
[----:B-1----:R-:W-:Y:S01]  /*27f0*/  @!P6 FMUL R6, R6, R6 ;  /* 0x000000060606e220 */ /* 0x002fe20000400000 */
[----:B------:R-:W-:Y:S01]  /*2800*/  @!P5 FMUL R28, R28, 0.5 ;  /* 0x3f0000001c1cd820 */ /* 0x000fe20000400000 */
[----:B------:R-:W-:Y:S01]  /*2810*/  FSETP.GEU.AND P6, PT, R34, -126, PT ;  /* 0xc2fc00002200780b */ /* 0x000fe20003fce000 */
[----:B------:R-:W-:Y:S01]  /*2820*/  @!P4 FMUL R4, R4, 0.5 ;  /* 0x3f0000000404c820 */ /* 0x000fe20000400000 */
[----:B------:R-:W-:Y:S01]  /*2830*/  FADD R24, R7, R24 ;  /* 0x0000001807187221 */ /* 0x000fe20000000000 */
[----:B------:R-:W1:Y:S01]  /*2840*/  MUFU.EX2 R5, R28 ;  /* 0x0000001c00057308 */ /* 0x000e620000000800 */
[----:B------:R-:W-:Y:S01]  /*2850*/  FADD R23, R6, R23 ;  /* 0x0000001706177221 */ /* 0x000fe20000000000 */
[----:B0-----:R-:W-:Y:S01]  /*2860*/  @!P3 FMUL R29, R29, R29 ;  /* 0x0000001d1d1db220 */ /* 0x001fe20000400000 */
[----:B------:R-:W-:-:S03]  /*2870*/  FSETP.GEU.AND P3, PT, R27, -126, PT ;  /* 0xc2fc00001b00780b */ /* 0x000fc60003f6e000 */
[----:B------:R-:W-:Y:S02]  /*2880*/  FADD R22, R29, R22 ;  /* 0x000000161d167221 */ /* 0x000fe40000000000 */
[----:B------:R-:W0:Y:S02]  /*2890*/  MUFU.EX2 R4, R4 ;  /* 0x0000000400047308 */ /* 0x000e240000000800 */
[----:B------:R-:W-:-:S06]  /*28a0*/  @!P6 FMUL R34, R34, 0.5 ;  /* 0x3f0000002222e820 */ /* 0x000fcc0000400000 */
[----:B------:R-:W2:Y:S01]  /*28b0*/  MUFU.EX2 R34, R34 ;  /* 0x0000002200227308 */ /* 0x000ea20000000800 */
[----:B------:R-:W-:Y:S01]  /*28c0*/  @!P3 FMUL R27, R27, 0.5 ;  /* 0x3f0000001b1bb820 */ /* 0x000fe20000400000 */
[----:B-1----:R-:W-:Y:S01]  /*28d0*/  @!P5 FMUL R5, R5, R5 ;  /* 0x000000050505d220 */ /* 0x002fe20000400000 */
[----:B------:R-:W-:-:S03]  /*28e0*/  ISETP.GE.U32.AND P5, PT, R17, 0x2000, PT ;  /* 0x000020001100780c */ /* 0x000fc60003fa6070 */
[----:B------:R-:W-:Y:S01]  /*28f0*/  FADD R20, R5, R20 ;  /* 0x0000001405147221 */ /* 0x000fe20000000000 */
[----:B0-----:R-:W-:Y:S01]  /*2900*/  @!P4 FMUL R4, R4, R4 ;  /* 0x000000040404c220 */ /* 0x001fe20000400000 */
[----:B------:R-:W-:Y:S01]  /*2910*/  FSETP.GEU.AND P4, PT, R32, -126, PT ;  /* 0xc2fc00002000780b */ /* 0x000fe20003f8e000 */
[----:B------:R-:W0:Y:S02]  /*2920*/  MUFU.EX2 R27, R27 ;  /* 0x0000001b001b7308 */ /* 0x000e240000000800 */
[----:B------:R-:W-:Y:S01]  /*2930*/  FADD R21, R4, R21 ;  /* 0x0000001504157221 */ /* 0x000fe20000000000 */
[----:B--2---:R-:W-:-:S04]  /*2940*/  @!P6 FMUL R34, R34, R34 ;  /* 0x000000222222e220 */ /* 0x004fc80000400000 */
[----:B------:R-:W-:-:S05]  /*2950*/  FADD R19, R34, R19 ;  /* 0x0000001322137221 */ /* 0x000fca0000000000 */
[----:B------:R-:W-:-:S04]  /*2960*/  @!P4 FMUL R32, R32, 0.5 ;  /* 0x3f0000002020c820 */ /* 0x000fc80000400000 */
[----:B------:R-:W1:Y:S01]  /*2970*/  MUFU.EX2 R0, R32 ;  /* 0x0000002000007308 */ /* 0x000e620000000800 */
[----:B0-----:R-:W-:-:S04]  /*2980*/  @!P3 FMUL R27, R27, R27 ;  /* 0x0000001b1b1bb220 */ /* 0x001fc80000400000 */
[----:B------:R-:W-:Y:S01]  /*2990*/  FADD R18, R27, R18 ;  /* 0x000000121b127221 */ /* 0x000fe20000000000 */
[----:B-1----:R-:W-:-:S04]  /*29a0*/  @!P4 FMUL R0, R0, R0 ;  /* 0x000000000000c220 */ /* 0x002fc80000400000 */
[----:B------:R-:W-:Y:S01]  /*29b0*/  FADD R25, R0, R25 ;  /* 0x0000001900197221 */ /* 0x000fe20000000000 */
[----:B------:R-:W-:Y:S01]  /*29c0*/  @P5 CALL.REL.NOINC `(.L_x_50) ;  /* 0x0000001000005944 */ /* 0x000fe20003c00000 */
[----:B------:R-:W-:Y:S05]  /*29d0*/  BRA `(.L_x_51) ;  /* 0xffffed7000007947 */ /* 0x000fea000383ffff */
.L_x_50:
[----:B------:R-:W-:-:S02]  /*29e0*/  NOP ;  /* 0x0000000000007918 */ /* 0x000fc40000000000 */
[----:B------:R-:W-:Y:S01]  /*29f0*/  FADD R24, R25, R24 ;  /* 0x0000001819187221 */ /* 0x000fe20000000000 */
[----:B------:R-:W-:Y:S06]  /*2a00*/  BAR.SYNC 0x0 ;  /* 0x0000000000007b1d */ /* 0x000fec0000000000 */
[----:B------:R-:W-:-:S04]  /*2a10*/  FADD R23, R23, R24 ;  /* 0x0000001817177221 */ /* 0x000fc80000000000 */
[----:B------:R-:W-:-:S04]  /*2a20*/  FADD R22, R22, R23 ;  /* 0x0000001716167221 */ /* 0x000fc80000000000 */
[----:B------:R-:W-:-:S04]  /*2a30*/  FADD R21, R21, R22 ;  /* 0x0000001615157221 */ /* 0x000fc80000000000 */
[----:B------:R-:W-:-:S04]  /*2a40*/  FADD R20, R20, R21 ;  /* 0x0000001514147221 */ /* 0x000fc80000000000 */
[----:B------:R-:W-:-:S04]  /*2a50*/  FADD R19, R19, R20 ;  /* 0x0000001413137221 */ /* 0x000fc80000000000 */
[----:B------:R-:W-:-:S05]  /*2a60*/  FADD R19, R18, R19 ;  /* 0x0000001312137221 */ /* 0x000fca0000000000 */
[----:B------:R-:W0:Y:S02]  /*2a70*/  SHFL.BFLY PT, R0, R19, 0x10, 0x1f ;  /* 0x0e001f0013007f89 */ /* 0x000e2400000e0000 */
[----:B0-----:R-:W-:-:S05]  /*2a80*/  FADD R0, R19, R0 ;  /* 0x0000000013007221 */ /* 0x001fca0000000000 */
        /* <DEDUP_REMOVED lines=8> */
[----:B------:R-:W-:Y:S04]  /*2b10*/  @!P1 STS [R26], R17 ;  /* 0x000000111a009388 */ /* 0x000fe80000000800 */
[----:B------:R-:W-:Y:S06]  /*2b20*/  BAR.SYNC 0x0 ;  /* 0x0000000000007b1d */ /* 0x000fec0000000000 */
[----:B------:R-:W0:Y:S01]  /*2b30*/  @!P2 LDS R25, [R16.X4] ;  /* 0x000000001019a984 */ /* 0x000e220000004800 */
[----:B------:R-:W-:-:S03]  /*2b40*/  MOV R17, RZ ;  /* 0x000000ff00117202 */ /* 0x000fc60000000f00 */
[----:B0-----:R-:W0:Y:S02]  /*2b50*/  SHFL.BFLY PT, R0, R25, 0x4, 0x1f ;  /* 0x0c801f0019007f89 */ /* 0x001e2400000e0000 */
[----:B0-----:R-:W-:-:S05]  /*2b60*/  FADD R0, R25, R0 ;  /* 0x0000000019007221 */ /* 0x001fca0000000000 */
[----:B------:R-:W0:Y:S02]  /*2b70*/  SHFL.BFLY PT, R5, R0, 0x2, 0x1f ;  /* 0x0c401f0000057f89 */ /* 0x000e2400000e0000 */
[----:B0-----:R-:W-:-:S05]  /*2b80*/  FADD R5, R0, R5 ;  /* 0x0000000500057221 */ /* 0x001fca0000000000 */
[----:B------:R-:W0:Y:S02]  /*2b90*/  SHFL.BFLY PT, R4, R5, 0x1, 0x1f ;  /* 0x0c201f0005047f89 */ /* 0x000e2400000e0000 */
[----:B0-----:R-:W-:-:S05]  /*2ba0*/  FADD R7, R5, R4 ;  /* 0x0000000405077221 */ /* 0x001fca0000000000 */
[----:B------:R-:W-:Y:S04]  /*2bb0*/  @P0 STS [R16.X4], R7 ;  /* 0x0000000710000388 */ /* 0x000fe80000004800 */
[----:B------:R-:W-:Y:S06]  /*2bc0*/  BAR.SYNC 0x0 ;  /* 0x0000000000007b1d */ /* 0x000fec0000000000 */
[----:B------:R-:W0:Y:S02]  /*2bd0*/  LDS R18, [RZ] ;  /* 0x00000000ff127984 */ /* 0x000e240000000800 */
.L_x_76:
[----:B------:R-:W-:Y:S02]  /*2be0*/  IADD3 R16, R2, R17, RZ ;  /* 0x0000001102107210 */ /* 0x000fe40007ffe0ff */
[----:B0-----:R-:W-:-:S05]  /*2bf0*/  MOV R5, 0x2 ;  /* 0x0000000200057802 */ /* 0x001fca0000000f00 */
[----:B------:R-:W-:-:S06]  /*2c00*/  IMAD.WIDE R4, R16, R5, c[0x0][0x160] ;  /* 0x0000580010047625 */ /* 0x000fcc00078e0205 */
[----:B------:R-:W2:Y:S01]  /*2c10*/  LDG.E.EF.128 R4, [R4.64] ;  /* 0x0000000404047981 */ /* 0x000ea2000c0e1d00 */
        /* <DEDUP_REMOVED lines=17> */
.L_x_53:
[----:B------:R-:W-:Y:S01]  /*2d30*/  MOV R0, 0x3c80f082 ;  /* 0x3c80f08200007802 */ /* 0x000fe20000000f00 */
[----:B------:R-:W-:-:S04]  /*2d40*/  FMUL R19, R21, R21 ;  /* 0x0000001515137220 */ /* 0x000fc80000400000 */
[----:B------:R-:W-:-:S04]  /*2d50*/  FFMA.FTZ R0, R19, R0, -0.052303962409496307373 ;  /* 0xbd563cae13007423 */ /* 0x000fc80000010000 */
[----:B------:R-:W-:-:S04]  /*2d60*/  FFMA.FTZ R0, R19, R0, 0.1331529766321182251 ;  /* 0x3e08594113007423 */ /* 0x000fc80000010000 */
[----:B------:R-:W-:-:S04]  /*2d70*/  FFMA.FTZ R0, R19, R0, -0.33332768082618713379 ;  /* 0xbeaaa9ed13007423 */ /* 0x000fc80000010000 */
[----:B------:R-:W-:-:S04]  /*2d80*/  FFMA.FTZ R0, R19, R0, RZ ;  /* 0x0000000013007223 */ /* 0x000fc800000100ff */
[----:B------:R-:W-:-:S02]  /*2d90*/  FFMA.FTZ R19, R21, R0, R21 ;  /* 0x0000000015137223 */ /* 0x000fc40000010015 */
.L_x_54:
[----:B------:R-:W-:Y:S05]  /*2da0*/  BSYNC B0 ;  /* 0x0000000000007941 */ /* 0x000fea0003800000 */
.L_x_52:
        /* <DEDUP_REMOVED lines=18> */
.L_x_56:
[----:B------:R-:W-:Y:S01]  /*2ed0*/  MOV R0, 0x3c80f082 ;  /* 0x3c80f08200007802 */ /* 0x000fe20000000f00 */
[----:B------:R-:W-:-:S04]  /*2ee0*/  FMUL R21, R23, R23 ;  /* 0x0000001717157220 */ /* 0x000fc80000400000 */
[----:B------:R-:W-:-:S04]  /*2ef0*/  FFMA.FTZ R0, R21, R0, -0.052303962409496307373 ;  /* 0xbd563cae15007423 */ /* 0x000fc80000010000 */
[----:B------:R-:W-:-:S04]  /*2f00*/  FFMA.FTZ R0, R21, R0, 0.1331529766321182251 ;  /* 0x3e08594115007423 */ /* 0x000fc80000010000 */
[----:B------:R-:W-:-:S04]  /*2f10*/  FFMA.FTZ R0, R21, R0, -0.33332768082618713379 ;  /* 0xbeaaa9ed15007423 */ /* 0x000fc80000010000 */
[----:B------:R-:W-:-:S04]  /*2f20*/  FFMA.FTZ R0, R21, R0, RZ ;  /* 0x0000000015007223 */ /* 0x000fc800000100ff */
[----:B------:R-:W-:-:S02]  /*2f30*/  FFMA.FTZ R23, R23, R0, R23 ;  /* 0x0000000017177223 */ /* 0x000fc40000010017 */
.L_x_57:
[----:B------:R-:W-:Y:S05]  /*2f40*/  BSYNC B0 ;  /* 0x0000000000007941 */ /* 0x000fea0003800000 */
.L_x_55:
        /* <DEDUP_REMOVED lines=17> */
.L_x_59:
[----:B------:R-:W-:Y:S01]  /*3060*/  MOV R0, 0x3c80f082 ;  /* 0x3c80f08200007802 */ /* 0x000fe20000000f00 */
[----:B------:R-:W-:-:S04]  /*3070*/  FMUL R21, R25, R25 ;  /* 0x0000001919157220 */ /* 0x000fc80000400000 */
[----:B------:R-:W-:-:S04]  /*3080*/  FFMA.FTZ R0, R21, R0, -0.052303962409496307373 ;  /* 0xbd563cae15007423 */ /* 0x000fc80000010000 */
[----:B------:R-:W-:-:S04]  /*3090*/  FFMA.FTZ R0, R21, R0, 0.1331529766321182251 ;  /* 0x3e08594115007423 */ /* 0x000fc80000010000 */
[----:B------:R-:W-:-:S04]  /*30a0*/  FFMA.FTZ R0, R21, R0, -0.33332768082618713379 ;  /* 0xbeaaa9ed15007423 */ /* 0x000fc80000010000 */
[----:B------:R-:W-:-:S04]  /*30b0*/  FFMA.FTZ R0, R21, R0, RZ ;  /* 0x0000000015007223 */ /* 0x000fc800000100ff */
[----:B------:R-:W-:-:S02]  /*30c0*/  FFMA.FTZ R21, R25, R0, R25 ;  /* 0x0000000019157223 */ /* 0x000fc40000010019 */
.L_x_60:
[----:B------:R-:W-:Y:S05]  /*30d0*/  BSYNC B0 ;  /* 0x0000000000007941 */ /* 0x000fea0003800000 */
.L_x_58:
        /* <DEDUP_REMOVED lines=18> */
.L_x_62:
[----:B------:R-:W-:Y:S01]  /*3200*/  MOV R0, 0x3c80f082 ;  /* 0x3c80f08200007802 */ /* 0x000fe20000000f00 */
[----:B------:R-:W-:-:S04]  /*3210*/  FMUL R5, R22, R22 ;  /* 0x0000001616057220 */ /* 0x000fc80000400000 */
[----:B------:R-:W-:-:S04]  /*3220*/  FFMA.FTZ R0, R5, R0, -0.052303962409496307373 ;  /* 0xbd563cae05007423 */ /* 0x000fc80000010000 */
[----:B------:R-:W-:-:S04]  /*3230*/  FFMA.FTZ R0, R5, R0, 0.1331529766321182251 ;  /* 0x3e08594105007423 */ /* 0x000fc80000010000 */
[----:B------:R-:W-:-:S04]  /*3240*/  FFMA.FTZ R0, R5, R0, -0.33332768082618713379 ;  /* 0xbeaaa9ed05007423 */ /* 0x000fc80000010000 */
[----:B------:R-:W-:-:S04]  /*3250*/  FFMA.FTZ R0, R5, R0, RZ ;  /* 0x0000000005007223 */ /* 0x000fc800000100ff */
[----:B------:R-:W-:-:S02]  /*3260*/  FFMA.FTZ R22, R22, R0, R22 ;  /* 0x0000000016167223 */ /* 0x000fc40000010016 */
.L_x_63:
[----:B------:R-:W-:Y:S05]  /*3270*/  BSYNC B0 ;  /* 0x0000000000007941 */ /* 0x000fea0003800000 */
.L_x_61:
        /* <DEDUP_REMOVED lines=17> */
.L_x_65:
[----:B------:R-:W-:Y:S01]  /*3390*/  MOV R0, 0x3c80f082 ;  /* 0x3c80f08200007802 */ /* 0x000fe20000000f00 */
[----:B------:R-:W-:-:S04]  /*33a0*/  FMUL R5, R25, R25 ;  /* 0x0000001919057220 */ /* 0x000fc80000400000 */
[----:B------:R-:W-:-:S04]  /*33b0*/  FFMA.FTZ R0, R5, R0, -0.052303962409496307373 ;  /* 0xbd563cae05007423 */ /* 0x000fc80000010000 */
[----:B------:R-:W-:-:S04]  /*33c0*/  FFMA.FTZ R0, R5, R0, 0.1331529766321182251 ;  /* 0x3e08594105007423 */ /* 0x000fc80000010000 */
[----:B------:R-:W-:-:S04]  /*33d0*/  FFMA.FTZ R0, R5, R0, -0.33332768082618713379 ;  /* 0xbeaaa9ed05007423 */ /* 0x000fc80000010000 */
[----:B------:R-:W-:-:S04]  /*33e0*/  FFMA.FTZ R0, R5, R0, RZ ;  /* 0x0000000005007223 */ /* 0x000fc800000100ff */
[----:B------:R-:W-:-:S02]  /*33f0*/  FFMA.FTZ R4, R25, R0, R25 ;  /* 0x0000000019047223 */ /* 0x000fc40000010019 */
.L_x_66:
[----:B------:R-:W-:Y:S05]  /*3400*/  BSYNC B0 ;  /* 0x0000000000007941 */ /* 0x000fea0003800000 */
.L_x_64:
        /* <DEDUP_REMOVED lines=18> */
.L_x_68:
[----:B------:R-:W-:Y:S01]  /*3530*/  MOV R0, 0x3c80f082 ;  /* 0x3c80f08200007802 */ /* 0x000fe20000000f00 */
[----:B------:R-:W-:-:S04]  /*3540*/  FMUL R5, R25, R25 ;  /* 0x0000001919057220 */ /* 0x000fc80000400000 */
[----:B------:R-:W-:-:S04]  /*3550*/  FFMA.FTZ R0, R5, R0, -0.052303962409496307373 ;  /* 0xbd563cae05007423 */ /* 0x000fc80000010000 */
[----:B------:R-:W-:-:S04]  /*3560*/  FFMA.FTZ R0, R5, R0, 0.1331529766321182251 ;  /* 0x3e08594105007423 */ /* 0x000fc80000010000 */
[----:B------:R-:W-:-:S04]  /*3570*/  FFMA.FTZ R0, R5, R0, -0.33332768082618713379 ;  /* 0xbeaaa9ed05007423 */ /* 0x000fc80000010000 */
[----:B------:R-:W-:-:S04]  /*3580*/  FFMA.FTZ R0, R5, R0, RZ ;  /* 0x0000000005007223 */ /* 0x000fc800000100ff */
[----:B------:R-:W-:-:S02]  /*3590*/  FFMA.FTZ R6, R25, R0, R25 ;  /* 0x0000000019067223 */ /* 0x000fc40000010019 */
.L_x_69:
[----:B------:R-:W-:Y:S05]  /*35a0*/  BSYNC B0 ;  /* 0x0000000000007941 */ /* 0x000fea0003800000 */
.L_x_67:
        /* <DEDUP_REMOVED lines=17> */
.L_x_71:
[----:B------:R-:W-:Y:S01]  /*36c0*/  MOV R0, 0x3c80f082 ;  /* 0x3c80f08200007802 */ /* 0x000fe20000000f00 */
[----:B------:R-:W-:-:S04]  /*36d0*/  FMUL R5, R25, R25 ;  /* 0x0000001919057220 */ /* 0x000fc80000400000 */
[----:B------:R-:W-:-:S04]  /*36e0*/  FFMA.FTZ R0, R5, R0, -0.052303962409496307373 ;  /* 0xbd563cae05007423 */ /* 0x000fc80000010000 */
[----:B------:R-:W-:-:S04]  /*36f0*/  FFMA.FTZ R0, R5, R0, 0.1331529766321182251 ;  /* 0x3e08594105007423 */ /* 0x000fc80000010000 */
[----:B------:R-:W-:-:S04]  /*3700*/  FFMA.FTZ R0, R5, R0, -0.33332768082618713379 ;  /* 0xbeaaa9ed05007423 */ /* 0x000fc80000010000 */
[----:B------:R-:W-:-:S04]  /*3710*/  FFMA.FTZ R0, R5, R0, RZ ;  /* 0x0000000005007223 */ /* 0x000fc800000100ff */
[----:B------:R-:W-:-:S02]  /*3720*/  FFMA.FTZ R20, R25, R0, R25 ;  /* 0x0000000019147223 */ /* 0x000fc40000010019 */
.L_x_72:
[----:B------:R-:W-:Y:S05]  /*3730*/  BSYNC B0 ;  /* 0x0000000000007941 */ /* 0x000fea0003800000 */
.L_x_70:
[----:B------:R-:W-:Y:S01]  /*3740*/  PRMT R7, R7, 0x7632, R7 ;  /* 0x0000763207077816 */ /* 0x000fe20000000007 */
[----:B------:R-:W-:Y:S01]  /*3750*/  BSSY B0, `(.L_x_73) ;  /* 0x0000019000007945 */ /* 0x000fe20003800000 */
[----:B------:R-:W-:Y:S02]  /*3760*/  SHF.R.S32.HI R5, RZ, 0x1f, R16 ;  /* 0x0000001fff057819 */ /* 0x000fe40000011410 */
        /* <DEDUP_REMOVED lines=16> */
.L_x_74:
[----:B------:R-:W-:Y:S01]  /*3870*/  MOV R0, 0x3c80f082 ;  /* 0x3c80f08200007802 */ /* 0x000fe20000000f00 */
[----:B------:R-:W-:-:S04]  /*3880*/  FMUL R7, R25, R25 ;  /* 0x0000001919077220 */ /* 0x000fc80000400000 */
[----:B------:R-:W-:-:S04]  /*3890*/  FFMA.FTZ R0, R7, R0, -0.052303962409496307373 ;  /* 0xbd563cae07007423 */ /* 0x000fc80000010000 */
[----:B------:R-:W-:-:S04]  /*38a0*/  FFMA.FTZ R0, R7, R0, 0.1331529766321182251 ;  /* 0x3e08594107007423 */ /* 0x000fc80000010000 */
[----:B------:R-:W-:-:S04]  /*38b0*/  FFMA.FTZ R0, R7, R0, -0.33332768082618713379 ;  /* 0xbeaaa9ed07007423 */ /* 0x000fc80000010000 */
[----:B------:R-:W-:-:S04]  /*38c0*/  FFMA.FTZ R0, R7, R0, RZ ;  /* 0x0000000007007223 */ /* 0x000fc800000100ff */
[----:B------:R-:W-:-:S02]  /*38d0*/  FFMA.FTZ R0, R0, R25, R25 ;  /* 0x0000001900007223 */ /* 0x000fc40000010019 */
.L_x_75:
[----:B------:R-:W-:Y:S05]  /*38e0*/  BSYNC B0 ;  /* 0x0000000000007941 */ /* 0x000fea0003800000 */
.L_x_73:
[----:B------:R-:W-:Y:S01]  /*38f0*/  ISETP.GT.AND P0, PT, R17, R11, PT ;  /* 0x0000000b1100720c */ /* 0x000fe20003f04270 */
[----:B0-----:R-:W-:Y:S01]  /*3900*/  FMUL R27, R18, 0.25 ;  /* 0x3e800000121b7820 */ /* 0x001fe20000400000 */
[----:B------:R-:W-:Y:S02]  /*3910*/  IADD3 R7, R14, R17, RZ ;  /* 0x000000110e077210 */ /* 0x000fe40007ffe0ff */
[----:B------:R-:W-:Y:S02]  /*3920*/  FSEL R24, RZ, -3.38953138925153547590e+38, !P0 ;  /* 0xff7f0000ff187808 */ /* 0x000fe40004000000 */
[----:B------:R-:W-:Y:S02]  /*3930*/  ISETP.GT.AND P0, PT, R7, RZ, PT ;  /* 0x000000ff0700720c */ /* 0x000fe40003f04270 */
[----:B------:R-:W-:Y:S01]  /*3940*/  ISETP.GT.AND P1, PT, R17, R12, PT ;  /* 0x0000000c1100720c */ /* 0x000fe20003f24270 */
[----:B------:R-:W-:Y:S01]  /*3950*/  FFMA R24, R23, 50, R24 ;  /* 0x4248000017187823 */ /* 0x000fe20000000018 */
[----:B------:R-:W-:-:S02]  /*3960*/  IADD3 R28, -R10, RZ, RZ ;  /* 0x000000ff0a1c7210 */ /* 0x000fc40007ffe1ff */
[----:B------:R-:W-:Y:S01]  /*3970*/  FSEL R26, RZ, -3.38953138925153547590e+38, !P1 ;  /* 0xff7f0000ff1a7808 */ /* 0x000fe20004800000 */
[----:B------:R-:W-:Y:S01]  /*3980*/  FADD R7, -R15, R24 ;  /* 0x000000180f077221 */ /* 0x000fe20000000100 */
[----:B------:R-:W-:Y:S02]  /*3990*/  FSEL R24, RZ, -3.38953138925153547590e+38, !P0 ;  /* 0xff7f0000ff187808 */ /* 0x000fe40004000000 */
[----:B------:R-:W-:Y:S01]  /*39a0*/  IADD3 R30, -R9, RZ, RZ ;  /* 0x000000ff091e7210 */ /* 0x000fe20007ffe1ff */
[----:B------:R-:W-:Y:S01]  /*39b0*/  FFMA R26, R21, 50, R26 ;  /* 0x42480000151a7823 */ /* 0x000fe2000000001a */
[----:B------:R-:W-:Y:S01]  /*39c0*/  ISETP.GT.AND P2, PT, R17, R28, PT ;  /* 0x0000001c1100720c */ /* 0x000fe20003f44270 */
[----:B------:R-:W-:Y:S01]  /*39d0*/  FFMA R24, R19, 50, R24 ;  /* 0x4248000013187823 */ /* 0x000fe20000000018 */
[----:B------:R-:W-:Y:S01]  /*39e0*/  ISETP.GT.AND P4, PT, R17, R30, PT ;  /* 0x0000001e1100720c */ /* 0x000fe20003f84270 */
[----:B------:R-:W-:Y:S01]  /*39f0*/  FMUL R23, R7, 1.4426950216293334961 ;  /* 0x3fb8aa3b07177820 */ /* 0x000fe20000400000 */
[C---:B------:R-:W-:Y:S01]  /*3a00*/  FADD R26, -R15.reuse, R26 ;  /* 0x0000001a0f1a7221 */ /* 0x040fe20000000100 */
[----:B------:R-:W-:Y:S01]  /*3a10*/  FADD R24, -R15, R24 ;  /* 0x000000180f187221 */ /* 0x000fe20000000100 */
[----:B------:R-:W-:-:S02]  /*3a20*/  IADD3 R28, -R8, RZ, RZ ;  /* 0x000000ff081c7210 */ /* 0x000fc40007ffe1ff */
[----:B------:R-:W-:Y:S01]  /*3a30*/  FSEL R19, RZ, -3.38953138925153547590e+38, !P2 ;  /* 0xff7f0000ff137808 */ /* 0x000fe20005000000 */
[----:B------:R-:W-:Y:S01]  /*3a40*/  FMUL R24, R24, 1.4426950216293334961 ;  /* 0x3fb8aa3b18187820 */ /* 0x000fe20000400000 */
[----:B------:R-:W-:Y:S01]  /*3a50*/  FSEL R21, RZ, -3.38953138925153547590e+38, !P4 ;  /* 0xff7f0000ff157808 */ /* 0x000fe20006000000 */
[----:B------:R-:W-:Y:S01]  /*3a60*/  FMUL R26, R26, 1.4426950216293334961 ;  /* 0x3fb8aa3b1a1a7820 */ /* 0x000fe20000400000 */
[C---:B------:R-:W-:Y:S01]  /*3a70*/  ISETP.GT.AND P0, PT, R17.reuse, R13, PT ;  /* 0x0000000d1100720c */ /* 0x040fe20003f04270 */
[----:B------:R-:W-:Y:S01]  /*3a80*/  FFMA R4, R4, 50, R19 ;  /* 0x4248000004047823 */ /* 0x000fe20000000013 */
[----:B------:R-:W-:Y:S01]  /*3a90*/  FSETP.GEU.AND P6, PT, R24, -126, PT ;  /* 0xc2fc00001800780b */ /* 0x000fe20003fce000 */
[----:B------:R-:W-:Y:S01]  /*3aa0*/  FFMA R6, R6, 50, R21 ;  /* 0x4248000006067823 */ /* 0x000fe20000000015 */
[----:B------:R-:W-:Y:S01]  /*3ab0*/  ISETP.GT.AND P5, PT, R17, R28, PT ;  /* 0x0000001c1100720c */ /* 0x000fe20003fa4270 */
[----:B------:R-:W-:Y:S01]  /*3ac0*/  FADD R21, -R15, R4 ;  /* 0x000000040f157221 */ /* 0x000fe20000000100 */
[----:B------:R-:W-:-:S02]  /*3ad0*/  FSETP.GEU.AND P1, PT, R23, -126, PT ;  /* 0xc2fc00001700780b */ /* 0x000fc40003f2e000 */
[----:B------:R-:W-:Y:S01]  /*3ae0*/  IADD3 R30, -R3, RZ, RZ ;  /* 0x000000ff031e7210 */ /* 0x000fe20007ffe1ff */
[----:B------:R-:W-:Y:S01]  /*3af0*/  FMUL R25, R21, 1.4426950216293334961 ;  /* 0x3fb8aa3b15197820 */ /* 0x000fe20000400000 */
[----:B------:R-:W-:Y:S01]  /*3b00*/  FSEL R7, RZ, -3.38953138925153547590e+38, !P0 ;  /* 0xff7f0000ff077808 */ /* 0x000fe20004000000 */
[----:B------:R-:W-:Y:S01]  /*3b10*/  FADD R21, -R15, R6 ;  /* 0x000000060f157221 */ /* 0x000fe20000000100 */
[----:B------:R-:W-:Y:S02]  /*3b20*/  FSEL R19, RZ, -3.38953138925153547590e+38, !P5 ;  /* 0xff7f0000ff137808 */ /* 0x000fe40006800000 */
[----:B------:R-:W-:Y:S01]  /*3b30*/  FSETP.GEU.AND P0, PT, R26, -126, PT ;  /* 0xc2fc00001a00780b */ /* 0x000fe20003f0e000 */
[----:B------:R-:W-:Y:S01]  /*3b40*/  @!P6 FMUL R24, R24, 0.5 ;  /* 0x3f0000001818e820 */ /* 0x000fe20000400000 */
[----:B------:R-:W-:Y:S01]  /*3b50*/  ISETP.GT.AND P3, PT, R17, R30, PT ;  /* 0x0000001e1100720c */ /* 0x000fe20003f64270 */
[----:B------:R-:W-:Y:S01]  /*3b60*/  FFMA R20, R20, 50, R19 ;  /* 0x4248000014147823 */ /* 0x000fe20000000013 */
[----:B------:R-:W-:Y:S01]  /*3b70*/  FFMA R22, R22, 50, R7 ;  /* 0x4248000016167823 */ /* 0x000fe20000000007 */
[----:B------:R-:W0:Y:S01]  /*3b80*/  MUFU.EX2 R6, R24 ;  /* 0x0000001800067308 */ /* 0x000e220000000800 */
[----:B------:R-:W-:Y:S01]  /*3b90*/  FSEL R19, RZ, -3.38953138925153547590e+38, !P3 ;  /* 0xff7f0000ff137808 */ /* 0x000fe20005800000 */
[----:B------:R-:W-:Y:S01]  /*3ba0*/  @!P1 FMUL R23, R23, 0.5 ;  /* 0x3f00000017179820 */ /* 0x000fe20000400000 */
[C---:B------:R-:W-:Y:S01]  /*3bb0*/  FADD R22, -R15.reuse, R22 ;  /* 0x000000160f167221 */ /* 0x040fe20000000100 */
[----:B------:R-:W-:Y:S01]  /*3bc0*/  FADD R20, -R15, R20 ;  /* 0x000000140f147221 */ /* 0x000fe20000000100 */
[----:B------:R-:W-:Y:S01]  /*3bd0*/  FMUL R21, R21, 1.4426950216293334961 ;  /* 0x3fb8aa3b15157820 */ /* 0x000fe20000400000 */
[----:B------:R-:W-:Y:S01]  /*3be0*/  FFMA R0, R0, 50, R19 ;  /* 0x4248000000007823 */ /* 0x000fe20000000013 */
[----:B------:R-:W-:Y:S01]  /*3bf0*/  FMUL R22, R22, 1.4426950216293334961 ;  /* 0x3fb8aa3b16167820 */ /* 0x000fe20000400000 */
[----:B------:R-:W1:Y:S01]  /*3c00*/  MUFU.EX2 R7, R23 ;  /* 0x0000001700077308 */ /* 0x000e620000000800 */
[----:B------:R-:W-:Y:S01]  /*3c10*/  @!P0 FMUL R26, R26, 0.5 ;  /* 0x3f0000001a1a8820 */ /* 0x000fe20000400000 */
[----:B------:R-:W-:Y:S01]  /*3c20*/  FADD R0, -R15, R0 ;  /* 0x000000000f007221 */ /* 0x000fe20000000100 */
[----:B------:R-:W-:Y:S01]  /*3c30*/  FMUL R20, R20, 1.4426950216293334961 ;  /* 0x3fb8aa3b14147820 */ /* 0x000fe20000400000 */
[----:B------:R-:W-:-:S02]  /*3c40*/  FSETP.GEU.AND P3, PT, R25, -126, PT ;  /* 0xc2fc00001900780b */ /* 0x000fc40003f6e000 */
[----:B------:R-:W-:Y:S01]  /*3c50*/  FMUL R19, R0, 1.4426950216293334961 ;  /* 0x3fb8aa3b00137820 */ /* 0x000fe20000400000 */
[----:B------:R-:W-:Y:S01]  /*3c60*/  FSETP.GEU.AND P2, PT, R22, -126, PT ;  /* 0xc2fc00001600780b */ /* 0x000fe20003f4e000 */
[----:B------:R-:W2:Y:S01]  /*3c70*/  MUFU.EX2 R4, R26 ;  /* 0x0000001a00047308 */ /* 0x000ea20000000800 */
[----:B------:R-:W-:Y:S01]  /*3c80*/  FSETP.GEU.AND P4, PT, R21, -126, PT ;  /* 0xc2fc00001500780b */ /* 0x000fe20003f8e000 */
[----:B0-----:R-:W-:Y:S01]  /*3c90*/  @!P6 FMUL R6, R6, R6 ;  /* 0x000000060606e220 */ /* 0x001fe20000400000 */
[----:B------:R-:W-:Y:S02]  /*3ca0*/  FSETP.GEU.AND P5, PT, R20, -126, PT ;  /* 0xc2fc00001400780b */ /* 0x000fe40003fae000 */
[----:B------:R-:W-:Y:S01]  /*3cb0*/  FSETP.GEU.AND P6, PT, R19, -126, PT ;  /* 0xc2fc00001300780b */ /* 0x000fe20003fce000 */
[----:B-1----:R-:W-:Y:S01]  /*3cc0*/  @!P1 FMUL R7, R7, R7 ;  /* 0x0000000707079220 */ /* 0x002fe20000400000 */
[----:B------:R-:W-:Y:S02]  /*3cd0*/  FSETP.GEU.AND P1, PT, |R18|, 1.175494350822287508e-38, PT ;  /* 0x008000001200780b */ /* 0x000fe40003f2e200 */
[----:B------:R-:W-:-:S03]  /*3ce0*/  @!P3 FMUL R25, R25, 0.5 ;  /* 0x3f0000001919b820 */ /* 0x000fc60000400000 */
[----:B------:R-:W-:Y:S02]  /*3cf0*/  @!P2 FMUL R22, R22, 0.5 ;  /* 0x3f0000001616a820 */ /* 0x000fe40000400000 */
[----:B------:R-:W-:Y:S01]  /*3d00*/  @!P4 FMUL R21, R21, 0.5 ;  /* 0x3f0000001515c820 */ /* 0x000fe20000400000 */
[----:B--2---:R-:W-:Y:S01]  /*3d10*/  @!P0 FMUL R4, R4, R4 ;  /* 0x0000000404048220 */ /* 0x004fe20000400000 */
[----:B------:R-:W-:Y:S01]  /*3d20*/  FSETP.GT.AND P0, PT, |R18|, 8.50705917302346158658e+37, PT ;  /* 0x7e8000001200780b */ /* 0x000fe20003f04200 */
[----:B------:R-:W-:Y:S01]  /*3d30*/  @!P5 FMUL R20, R20, 0.5 ;  /* 0x3f0000001414d820 */ /* 0x000fe20000400000 */
[----:B------:R-:W-:Y:S01]  /*3d40*/  @!P6 FMUL R19, R19, 0.5 ;  /* 0x3f0000001313e820 */ /* 0x000fe20000400000 */
[----:B------:R-:W0:Y:S01]  /*3d50*/  MUFU.EX2 R25, R25 ;  /* 0x0000001900197308 */ /* 0x000e220000000800 */
[----:B------:R-:W-:-:S05]  /*3d60*/  FSEL R27, R27, R18, P0 ;  /* 0x000000121b1b7208 */ /* 0x000fca0000000000 */
[----:B------:R-:W-:Y:S02]  /*3d70*/  @!P1 FMUL R27, R27, 16777216 ;  /* 0x4b8000001b1b9820 */ /* 0x000fe40000400000 */
[----:B------:R-:W1:Y:S02]  /*3d80*/  MUFU.EX2 R22, R22 ;  /* 0x0000001600167308 */ /* 0x000e640000000800 */
[----:B------:R-:W-:Y:S01]  /*3d90*/  @P0 FMUL R4, R4, 0.25 ;  /* 0x3e80000004040820 */ /* 0x000fe20000400000 */
[----:B------:R-:W-:Y:S01]  /*3da0*/  @P0 FMUL R6, R6, 0.25 ;  /* 0x3e80000006060820 */ /* 0x000fe20000400000 */
[----:B------:R-:W-:Y:S02]  /*3db0*/  @P0 FMUL R7, R7, 0.25 ;  /* 0x3e80000007070820 */ /* 0x000fe40000400000 */
[----:B------:R-:W-:Y:S01]  /*3dc0*/  @!P1 FMUL R4, R4, 16777216 ;  /* 0x4b80000004049820 */ /* 0x000fe20000400000 */
[----:B------:R-:W-:Y:S01]  /*3dd0*/  @!P1 FMUL R6, R6, 16777216 ;  /* 0x4b80000006069820 */ /* 0x000fe20000400000 */
[----:B------:R-:W2:Y:S01]  /*3de0*/  MUFU.EX2 R21, R21 ;  /* 0x0000001500157308 */ /* 0x000ea20000000800 */
[----:B0-----:R-:W-:Y:S01]  /*3df0*/  @!P3 FMUL R25, R25, R25 ;  /* 0x000000191919b220 */ /* 0x001fe20000400000 */
[----:B------:R-:W-:-:S03]  /*3e00*/  @!P1 FMUL R7, R7, 16777216 ;  /* 0x4b80000007079820 */ /* 0x000fc60000400000 */
[----:B------:R-:W-:-:S03]  /*3e10*/  @P0 FMUL R25, R25, 0.25 ;  /* 0x3e80000019190820 */ /* 0x000fc60000400000 */
[----:B------:R0:W3:Y:S01]  /*3e20*/  MUFU.EX2 R0, R20 ;  /* 0x0000001400007308 */ /* 0x0000e20000000800 */
[----:B-1----:R-:W-:Y:S01]  /*3e30*/  @!P2 FMUL R22, R22, R22 ;  /* 0x000000161616a220 */ /* 0x002fe20000400000 */
[----:B------:R-:W-:-:S03]  /*3e40*/  @!P1 FMUL R25, R25, 16777216 ;  /* 0x4b80000019199820 */ /* 0x000fc60000400000 */
[----:B------:R-:W-:-:S03]  /*3e50*/  @P0 FMUL R22, R22, 0.25 ;  /* 0x3e80000016160820 */ /* 0x000fc60000400000 */
[----:B------:R-:W1:Y:S01]  /*3e60*/  MUFU.EX2 R23, R19 ;  /* 0x0000001300177308 */ /* 0x000e620000000800 */
[----:B--2---:R-:W-:Y:S01]  /*3e70*/  @!P4 FMUL R21, R21, R21 ;  /* 0x000000151515c220 */ /* 0x004fe20000400000 */
[----:B------:R-:W-:Y:S01]  /*3e80*/  @!P1 FMUL R22, R22, 16777216 ;  /* 0x4b80000016169820 */ /* 0x000fe20000400000 */
[----:B0-----:R-:W-:Y:S02]  /*3e90*/  LEA R20, P2, R16, c[0x0][0x168], 0x1 ;  /* 0x00005a0010147a11 */ /* 0x001fe400078408ff */
[----:B------:R-:W-:-:S03]  /*3ea0*/  @P0 FMUL R21, R21, 0.25 ;  /* 0x3e80000015150820 */ /* 0x000fc60000400000 */
[----:B------:R-:W0:Y:S01]  /*3eb0*/  MUFU.RCP R27, R27 ;  /* 0x0000001b001b7308 */ /* 0x000e220000001000 */
[----:B---3--:R-:W-:Y:S01]  /*3ec0*/  @!P5 FMUL R0, R0, R0 ;  /* 0x000000000000d220 */ /* 0x008fe20000400000 */
[----:B------:R-:W-:-:S03]  /*3ed0*/  @!P1 FMUL R21, R21, 16777216 ;  /* 0x4b80000015159820 */ /* 0x000fc60000400000 */
[----:B------:R-:W-:Y:S01]  /*3ee0*/  @P0 FMUL R0, R0, 0.25 ;  /* 0x3e80000000000820 */ /* 0x000fe20000400000 */
[----:B-1----:R-:W-:-:S03]  /*3ef0*/  @!P6 FMUL R23, R23, R23 ;  /* 0x000000171717e220 */ /* 0x002fc60000400000 */
[----:B------:R-:W-:Y:S01]  /*3f00*/  @!P1 FMUL R0, R0, 16777216 ;  /* 0x4b80000000009820 */ /* 0x000fe20000400000 */
[----:B------:R-:W-:Y:S01]  /*3f10*/  @P0 FMUL R23, R23, 0.25 ;  /* 0x3e80000017170820 */ /* 0x000fe20000400000 */
[----:B------:R-:W-:-:S03]  /*3f20*/  ISETP.GE.U32.AND P0, PT, R17, 0x1800, PT ;  /* 0x000018001100780c */ /* 0x000fc60003f06070 */
[----:B------:R-:W-:Y:S01]  /*3f30*/  @!P1 FMUL R23, R23, 16777216 ;  /* 0x4b80000017179820 */ /* 0x000fe20000400000 */
[C---:B0-----:R-:W-:Y:S01]  /*3f40*/  FMUL R19, R27.reuse, R4 ;  /* 0x000000041b137220 */ /* 0x041fe20000400000 */
[C---:B------:R-:W-:Y:S01]  /*3f50*/  FMUL R4, R27.reuse, R6 ;  /* 0x000000061b047220 */ /* 0x040fe20000400000 */
[C---:B------:R-:W-:Y:S01]  /*3f60*/  FMUL R7, R27.reuse, R7 ;  /* 0x000000071b077220 */ /* 0x040fe20000400000 */
[C---:B------:R-:W-:Y:S01]  /*3f70*/  FMUL R6, R27.reuse, R25 ;  /* 0x000000191b067220 */ /* 0x040fe20000400000 */
[C---:B------:R-:W-:Y:S01]  /*3f80*/  FMUL R22, R27.reuse, R22 ;  /* 0x000000161b167220 */ /* 0x040fe20000400000 */
[C---:B------:R-:W-:Y:S01]  /*3f90*/  FMUL R25, R27.reuse, R21 ;  /* 0x000000151b197220 */ /* 0x040fe20000400000 */
[C---:B------:R-:W-:Y:S01]  /*3fa0*/  FMUL R0, R27.reuse, R0 ;  /* 0x000000001b007220 */ /* 0x040fe20000400000 */
[----:B------:R-:W-:Y:S01]  /*3fb0*/  FMUL R23, R27, R23 ;  /* 0x000000171b177220 */ /* 0x000fe20000400000 */
[----:B------:R-:W-:Y:S02]  /*3fc0*/  LEA.HI.X R21, R16, c[0x0][0x16c], R5, 0x1, P2 ;  /* 0x00005b0010157a11 */ /* 0x000fe400010f0c05 */
[----:B------:R-:W-:-:S02]  /*3fd0*/  F2FP.BF16.PACK_AB R4, R7, R4 ;  /* 0x000000040704723e */ /* 0x000fc400000010ff */
[----:B------:R-:W-:Y:S02]  /*3fe0*/  F2FP.BF16.PACK_AB R5, R22, R19 ;  /* 0x000000131605723e */ /* 0x000fe400000010ff */
[----:B------:R-:W-:Y:S02]  /*3ff0*/  F2FP.BF16.PACK_AB R6, R25, R6 ;  /* 0x000000061906723e */ /* 0x000fe400000010ff */
[----:B------:R-:W-:-:S05]  /*4000*/  F2FP.BF16.PACK_AB R7, R23, R0 ;  /* 0x000000001707723e */ /* 0x000fca00000010ff */
[----:B------:R0:W-:Y:S01]  /*4010*/  STG.E.128 [R20.64], R4 ;  /* 0x0000000414007986 */ /* 0x0001e2000c101d04 */
[----:B------:R-:W-:Y:S05]  /*4020*/  @P0 EXIT ;  /* 0x000000000000094d */ /* 0x000fea0003800000 */
[----:B------:R-:W-:Y:S01]  /*4030*/  IADD3 R17, R17, 0x800, RZ ;  /* 0x0000080011117810 */ /* 0x000fe20007ffe0ff */
[----:B------:R-:W-:Y:S05]  /*4040*/  BRA `(.L_x_76) ;  /* 0xffffeb9000007947 */ /* 0x000fea000383ffff */
.L_x_77:
[----:B------:R-:W-:-:S00]  /*4050*/  BRA `(.L_x_77) ;  /* 0xfffffff000007947 */ /* 0x000fc0000383ffff */
[----:B------:R-:W-:-:S00]  /*4060*/  NOP ;  /* 0x0000000000007918 */ /* 0x000fc00000000000 */
        /* <DEDUP_REMOVED lines=9> */
.L_x_78:


//--------------------- .nv.global.init           --------------------------
	.section	.nv.global.init,"aw",@progbits
.nv.global.init:
	.type		_$_str,@object
	.size		_$_str,(.L_0 - _$_str)
_$_str:
        /*0000*/ 	.byte	0x5f, 0x5f, 0x43, 0x55, 0x44, 0x41, 0x5f, 0x46, 0x54, 0x5a, 0x00
.L_0:


//--------------------- .nv.shared.triton__0d1d2de3de --------------------------
	.section	.nv.shared.triton__0d1d2de3de,"aw",@nobits
	.align	16
